def attn_fwd(
    Q,
    K,
    V,
    Out,
    Lse,
    sm_scale,
    stride_qz,
    stride_qh,
    stride_qm,
    stride_qk,
    stride_kz,
    stride_kh,
    stride_kn,
    stride_kk,
    stride_vz,
    stride_vh,
    stride_vn,
    stride_vk,
    stride_oz,
    stride_oh,
    stride_om,
    stride_ok,
    seqlen_q,
    seqlen_k,
    BLOCK_M: tl.constexpr,
    BLOCK_N: tl.constexpr,
    HEAD_DIM: tl.constexpr,
    CAUSAL: tl.constexpr,
):
    start_m = tl.program_id(0)
    off_hz = tl.program_id(1)
    q_off = off_hz * stride_qh
    k_off = off_hz * stride_kh
    v_off = off_hz * stride_vh
    offs_m = start_m * BLOCK_M + tl.arange(0, BLOCK_M)
    offs_d = tl.arange(0, HEAD_DIM)
    offs_n = tl.arange(0, BLOCK_N)
    q_ptrs = Q + q_off + offs_m[:, None] * stride_qm + offs_d[None, :] * stride_qk
    k_ptrs = K + k_off + offs_d[:, None] * stride_kk + offs_n[None, :] * stride_kn
    v_ptrs = V + v_off + offs_n[:, None] * stride_vn + offs_d[None, :] * stride_vk
    m_i = tl.full([BLOCK_M], float("-inf"), dtype=tl.float32)
    l_i = tl.zeros([BLOCK_M], dtype=tl.float32) + 1.0
    acc = tl.zeros([BLOCK_M, HEAD_DIM], dtype=tl.float32)
    q = tl.load(q_ptrs)
    acc, l_i, m_i = _attn_fwd_inner(
        acc,
        l_i,
        m_i,
        q,
        k_ptrs,
        v_ptrs,
        sm_scale,
        stride_kn,
        stride_vn,
        start_m,
        seqlen_k,
        BLOCK_M,
        BLOCK_N,
        HEAD_DIM,
        CAUSAL,
    )
    acc = acc / l_i[:, None]
    lse = m_i + tl.math.log2(l_i) / 1.4426950408889634
    o_ptrs = (
        Out
        + off_hz * stride_oh
        + offs_m[:, None] * stride_om
        + offs_d[None, :] * stride_ok
    )
    tl.store(o_ptrs, acc.to(Out.dtype.element_ty))
    tl.store(Lse + off_hz * seqlen_q + offs_m, lse)

# config = {"BLOCK_M": 32, "BLOCK_N": 64, "HEAD_DIM": 32, "arch": "sm_100", "causal": false, "dtype": "bf16", "num_stages": 4, "num_warps": 4}
# arch = sm_100


// ===== COMPILED SASS (sm_100a) =====

	.target	sm_100a

	.elftype	@"ET_EXEC"


//--------------------- .note.nv.tkinfo           --------------------------
	.section	.note.nv.tkinfo,"",@"SHT_NOTE"
	.sectionflags	@"SHF_NOTE_NV_TKINFO"
	.tkinfo
        /*0018*/ 	.word	0x00000081
        /*0030*/ 	.string	""
        /*0030*/ 	.string	"ptxas-blackwell"
        /*0030*/ 	.string	"Cuda compilation tools, release 12.9, V12.9.86"
        /*0030*/ 	.string	"Build cuda_12.9.r12.9/compiler.36037853_0"
        /*0030*/ 	.string	"-v  -suppress-debug-info  -lineinfo  -arch sm_100a "



//--------------------- .note.nv.cuver            --------------------------
	.section	.note.nv.cuver,"",@"SHT_NOTE"
	.sectionflags	@"SHF_NOTE_NV_CUVER"
        /*0018*/ 	.short	0x0001
        /*001a*/ 	.short	0x0064
        /*001c*/ 	.short	0x0001
        /*001e*/ 	.short	0x0000
        /*0020*/ 	.short	0x0001
        /*0022*/ 	.short	0x0000


//--------------------- .nv.info                  --------------------------
	.section	.nv.info,"",@"SHT_CUDA_INFO"
	.align	4


	//----- nvinfo : EIATTR_REGCOUNT
	.align		4
        /*0000*/ 	.byte	0x04, 0x2f
        /*0002*/ 	.short	(.L_2 - .L_1)
	.align		4
.L_1:
        /*0004*/ 	.word	index@(attn_fwd)
        /*0008*/ 	.word	0x000000a8


	//----- nvinfo : EIATTR_FRAME_SIZE
	.align		4
.L_2:
        /*000c*/ 	.byte	0x04, 0x11
        /*000e*/ 	.short	(.L_4 - .L_3)
	.align		4
.L_3:
        /*0010*/ 	.word	index@(attn_fwd)
        /*0014*/ 	.word	0x00000000


	//----- nvinfo : EIATTR_MIN_STACK_SIZE
	.align		4
.L_4:
        /*0018*/ 	.byte	0x04, 0x12
        /*001a*/ 	.short	(.L_6 - .L_5)
	.align		4
.L_5:
        /*001c*/ 	.word	index@(attn_fwd)
        /*0020*/ 	.word	0x00000000
.L_6:


//--------------------- .nv.info.attn_fwd         --------------------------
	.section	.nv.info.attn_fwd,"",@"SHT_CUDA_INFO"
	.sectionflags	@""
	.align	4


	//----- nvinfo : EIATTR_CUDA_API_VERSION
	.align		4
        /*0000*/ 	.byte	0x04, 0x37
        /*0002*/ 	.short	(.L_8 - .L_7)
.L_7:
        /*0004*/ 	.word	0x00000081


	//----- nvinfo : EIATTR_KPARAM_INFO
	.align		4
.L_8:
        /*0008*/ 	.byte	0x04, 0x17
        /*000a*/ 	.short	(.L_10 - .L_9)
.L_9:
        /*000c*/ 	.word	0x00000000
        /*0010*/ 	.short	0x0019
        /*0012*/ 	.short	0x0080
        /*0014*/ 	.byte	0x00, 0xf4, 0x21, 0x00


	//----- nvinfo : EIATTR_KPARAM_INFO
	.align		4
.L_10:
        /*0018*/ 	.byte	0x04, 0x17
        /*001a*/ 	.short	(.L_12 - .L_11)
.L_11:
        /*001c*/ 	.word	0x00000000
        /*0020*/ 	.short	0x0018
        /*0022*/ 	.short	0x0078
        /*0024*/ 	.byte	0x00, 0xf4, 0x21, 0x00


	//----- nvinfo : EIATTR_KPARAM_INFO
	.align		4
.L_12:
        /*0028*/ 	.byte	0x04, 0x17
        /*002a*/ 	.short	(.L_14 - .L_13)
.L_13:
        /*002c*/ 	.word	0x00000000
        /*0030*/ 	.short	0x0017
        /*0032*/ 	.short	0x0070
        /*0034*/ 	.byte	0x00, 0xf0, 0x11, 0x00


	//----- nvinfo : EIATTR_KPARAM_INFO
	.align		4
.L_14:
        /*0038*/ 	.byte	0x04, 0x17
        /*003a*/ 	.short	(.L_16 - .L_15)
.L_15:
        /*003c*/ 	.word	0x00000000
        /*0040*/ 	.short	0x0016
        /*0042*/ 	.short	0x006c
        /*0044*/ 	.byte	0x00, 0xf0, 0x11, 0x00


	//----- nvinfo : EIATTR_KPARAM_INFO
	.align		4
.L_16:
        /*0048*/ 	.byte	0x04, 0x17
        /*004a*/ 	.short	(.L_18 - .L_17)
.L_17:
        /*004c*/ 	.word	0x00000000
        /*0050*/ 	.short	0x0015
        /*0052*/ 	.short	0x0068
        /*0054*/ 	.byte	0x00, 0xf0, 0x11, 0x00


	//----- nvinfo : EIATTR_KPARAM_INFO
	.align		4
.L_18:
        /*0058*/ 	.byte	0x04, 0x17
        /*005a*/ 	.short	(.L_20 - .L_19)
.L_19:
        /*005c*/ 	.word	0x00000000
        /*0060*/ 	.short	0x0014
        /*0062*/ 	.short	0x0064
        /*0064*/ 	.byte	0x00, 0xf0, 0x11, 0x00


	//----- nvinfo : EIATTR_KPARAM_INFO
	.align		4
.L_20:
        /*0068*/ 	.byte	0x04, 0x17
        /*006a*/ 	.short	(.L_22 - .L_21)
.L_21:
        /*006c*/ 	.word	0x00000000
        /*0070*/ 	.short	0x0013
        /*0072*/ 	.short	0x0060
        /*0074*/ 	.byte	0x00, 0xf0, 0x11, 0x00


	//----- nvinfo : EIATTR_KPARAM_INFO
	.align		4
.L_22:
        /*0078*/ 	.byte	0x04, 0x17
        /*007a*/ 	.short	(.L_24 - .L_23)
.L_23:
        /*007c*/ 	.word	0x00000000
        /*0080*/ 	.short	0x0012
        /*0082*/ 	.short	0x005c
        /*0084*/ 	.byte	0x00, 0xf0, 0x11, 0x00


	//----- nvinfo : EIATTR_KPARAM_INFO
	.align		4
.L_24:
        /*0088*/ 	.byte	0x04, 0x17
        /*008a*/ 	.short	(.L_26 - .L_25)
.L_25:
        /*008c*/ 	.word	0x00000000
        /*0090*/ 	.short	0x0011
        /*0092*/ 	.short	0x0058
        /*0094*/ 	.byte	0x00, 0xf0, 0x11, 0x00


	//----- nvinfo : EIATTR_KPARAM_INFO
	.align		4
.L_26:
        /*0098*/ 	.byte	0x04, 0x17
        /*009a*/ 	.short	(.L_28 - .L_27)
.L_27:
        /*009c*/ 	.word	0x00000000
        /*00a0*/ 	.short	0x0010
        /*00a2*/ 	.short	0x0054
        /*00a4*/ 	.byte	0x00, 0xf0, 0x11, 0x00


	//----- nvinfo : EIATTR_KPARAM_INFO
	.align		4
.L_28:
        /*00a8*/ 	.byte	0x04, 0x17
        /*00aa*/ 	.short	(.L_30 - .L_29)
.L_29:
        /*00ac*/ 	.word	0x00000000
        /*00b0*/ 	.short	0x000f
        /*00b2*/ 	.short	0x0050
        /*00b4*/ 	.byte	0x00, 0xf0, 0x11, 0x00


	//----- nvinfo : EIATTR_KPARAM_INFO
	.align		4
.L_30:
        /*00b8*/ 	.byte	0x04, 0x17
        /*00ba*/ 	.short	(.L_32 - .L_31)
.L_31:
        /*00bc*/ 	.word	0x00000000
        /*00c0*/ 	.short	0x000e
        /*00c2*/ 	.short	0x004c
        /*00c4*/ 	.byte	0x00, 0xf0, 0x11, 0x00


	//----- nvinfo : EIATTR_KPARAM_INFO
	.align		4
.L_32:
        /*00c8*/ 	.byte	0x04, 0x17
        /*00ca*/ 	.short	(.L_34 - .L_33)
.L_33:
        /*00cc*/ 	.word	0x00000000
        /*00d0*/ 	.short	0x000d
        /*00d2*/ 	.short	0x0048
        /*00d4*/ 	.byte	0x00, 0xf0, 0x11, 0x00


	//----- nvinfo : EIATTR_KPARAM_INFO
	.align		4
.L_34:
        /*00d8*/ 	.byte	0x04, 0x17
        /*00da*/ 	.short	(.L_36 - .L_35)
.L_35:
        /*00dc*/ 	.word	0x00000000
        /*00e0*/ 	.short	0x000c
        /*00e2*/ 	.short	0x0044
        /*00e4*/ 	.byte	0x00, 0xf0, 0x11, 0x00


	//----- nvinfo : EIATTR_KPARAM_INFO
	.align		4
.L_36:
        /*00e8*/ 	.byte	0x04, 0x17
        /*00ea*/ 	.short	(.L_38 - .L_37)
.L_37:
        /*00ec*/ 	.word	0x00000000
        /*00f0*/ 	.short	0x000b
        /*00f2*/ 	.short	0x0040
        /*00f4*/ 	.byte	0x00, 0xf0, 0x11, 0x00


	//----- nvinfo : EIATTR_KPARAM_INFO
	.align		4
.L_38:
        /*00f8*/ 	.byte	0x04, 0x17
        /*00fa*/ 	.short	(.L_40 - .L_39)
.L_39:
        /*00fc*/ 	.word	0x00000000
        /*0100*/ 	.short	0x000a
        /*0102*/ 	.short	0x003c
        /*0104*/ 	.byte	0x00, 0xf0, 0x11, 0x00


	//----- nvinfo : EIATTR_KPARAM_INFO
	.align		4
.L_40:
        /*0108*/ 	.byte	0x04, 0x17
        /*010a*/ 	.short	(.L_42 - .L_41)
.L_41:
        /*010c*/ 	.word	0x00000000
        /*0110*/ 	.short	0x0009
        /*0112*/ 	.short	0x0038
        /*0114*/ 	.byte	0x00, 0xf0, 0x11, 0x00


	//----- nvinfo : EIATTR_KPARAM_INFO
	.align		4
.L_42:
        /*0118*/ 	.byte	0x04, 0x17
        /*011a*/ 	.short	(.L_44 - .L_43)
.L_43:
        /*011c*/ 	.word	0x00000000
        /*0120*/ 	.short	0x0008
        /*0122*/ 	.short	0x0034
        /*0124*/ 	.byte	0x00, 0xf0, 0x11, 0x00


	//----- nvinfo : EIATTR_KPARAM_INFO
	.align		4
.L_44:
        /*0128*/ 	.byte	0x04, 0x17
        /*012a*/ 	.short	(.L_46 - .L_45)
.L_45:
        /*012c*/ 	.word	0x00000000
        /*0130*/ 	.short	0x0007
        /*0132*/ 	.short	0x0030
        /*0134*/ 	.byte	0x00, 0xf0, 0x11, 0x00


	//----- nvinfo : EIATTR_KPARAM_INFO
	.align		4
.L_46:
        /*0138*/ 	.byte	0x04, 0x17
        /*013a*/ 	.short	(.L_48 - .L_47)
.L_47:
        /*013c*/ 	.word	0x00000000
        /*0140*/ 	.short	0x0006
        /*0142*/ 	.short	0x002c
        /*0144*/ 	.byte	0x00, 0xf0, 0x11, 0x00


	//----- nvinfo : EIATTR_KPARAM_INFO
	.align		4
.L_48:
        /*0148*/ 	.byte	0x04, 0x17
        /*014a*/ 	.short	(.L_50 - .L_49)
.L_49:
        /*014c*/ 	.word	0x00000000
        /*0150*/ 	.short	0x0005
        /*0152*/ 	.short	0x0028
        /*0154*/ 	.byte	0x00, 0xf0, 0x11, 0x00


	//----- nvinfo : EIATTR_KPARAM_INFO
	.align		4
.L_50:
        /*0158*/ 	.byte	0x04, 0x17
        /*015a*/ 	.short	(.L_52 - .L_51)
.L_51:
        /*015c*/ 	.word	0x00000000
        /*0160*/ 	.short	0x0004
        /*0162*/ 	.short	0x0020
        /*0164*/ 	.byte	0x00, 0xf4, 0x21, 0x00


	//----- nvinfo : EIATTR_KPARAM_INFO
	.align		4
.L_52:
        /*0168*/ 	.byte	0x04, 0x17
        /*016a*/ 	.short	(.L_54 - .L_53)
.L_53:
        /*016c*/ 	.word	0x00000000
        /*0170*/ 	.short	0x0003
        /*0172*/ 	.short	0x0018
        /*0174*/ 	.byte	0x00, 0xf4, 0x21, 0x00


	//----- nvinfo : EIATTR_KPARAM_INFO
	.align		4
.L_54:
        /*0178*/ 	.byte	0x04, 0x17
        /*017a*/ 	.short	(.L_56 - .L_55)
.L_55:
        /*017c*/ 	.word	0x00000000
        /*0180*/ 	.short	0x0002
        /*0182*/ 	.short	0x0010
        /*0184*/ 	.byte	0x00, 0xf4, 0x21, 0x00


	//----- nvinfo : EIATTR_KPARAM_INFO
	.align		4
.L_56:
        /*0188*/ 	.byte	0x04, 0x17
        /*018a*/ 	.short	(.L_58 - .L_57)
.L_57:
        /*018c*/ 	.word	0x00000000
        /*0190*/ 	.short	0x0001
        /*0192*/ 	.short	0x0008
        /*0194*/ 	.byte	0x00, 0xf4, 0x21, 0x00


	//----- nvinfo : EIATTR_KPARAM_INFO
	.align		4
.L_58:
        /*0198*/ 	.byte	0x04, 0x17
        /*019a*/ 	.short	(.L_60 - .L_59)
.L_59:
        /*019c*/ 	.word	0x00000000
        /*01a0*/ 	.short	0x0000
        /*01a2*/ 	.short	0x0000
        /*01a4*/ 	.byte	0x00, 0xf4, 0x21, 0x00


	//----- nvinfo : EIATTR_SPARSE_MMA_MASK
	.align		4
.L_60:
        /*01a8*/ 	.byte	0x03, 0x50
        /*01aa*/ 	.short	0x0000


	//----- nvinfo : EIATTR_MAXREG_COUNT
	.align		4
        /*01ac*/ 	.byte	0x03, 0x1b
        /*01ae*/ 	.short	0x00ff


	//----- nvinfo : EIATTR_NUM_BARRIERS
	.align		4
        /*01b0*/ 	.byte	0x02, 0x4c
        /*01b2*/ 	.byte	0x01
	.zero		1


	//----- nvinfo : EIATTR_COOP_GROUP_MASK_REGIDS
	.align		4
        /*01b4*/ 	.byte	0x04, 0x29
        /*01b6*/ 	.short	(.L_62 - .L_61)


	//   ....[0]....
.L_61:
        /*01b8*/ 	.word	0xffffffff


	//   ....[1]....
        /*01bc*/ 	.word	0xffffffff


	//   ....[2]....
        /*01c0*/ 	.word	0xffffffff


	//   ....[3]....
        /*01c4*/ 	.word	0xffffffff


	//   ....[4]....
        /*01c8*/ 	.word	0xffffffff


	//   ....[5]....
        /*01cc*/ 	.word	0xffffffff


	//   ....[6]....
        /*01d0*/ 	.word	0xffffffff


	//   ....[7]....
        /*01d4*/ 	.word	0xffffffff


	//----- nvinfo : EIATTR_COOP_GROUP_INSTR_OFFSETS
	.align		4
.L_62:
        /*01d8*/ 	.byte	0x04, 0x28
        /*01da*/ 	.short	(.L_64 - .L_63)


	//   ....[0]....
.L_63:
        /*01dc*/ 	.word	0x00001740


	//   ....[1]....
        /*01e0*/ 	.word	0x000017f0


	//   ....[2]....
        /*01e4*/ 	.word	0x00001970


	//   ....[3]....
        /*01e8*/ 	.word	0x00001990


	//   ....[4]....
        /*01ec*/ 	.word	0x00002500


	//   ....[5]....
        /*01f0*/ 	.word	0x00002510


	//   ....[6]....
        /*01f4*/ 	.word	0x000025a0


	//   ....[7]....
        /*01f8*/ 	.word	0x000025b0


	//----- nvinfo : EIATTR_VRC_CTA_INIT_COUNT
	.align		4
.L_64:
        /*01fc*/ 	.byte	0x02, 0x4a
	.zero		1
	.zero		1


	//----- nvinfo : EIATTR_EXIT_INSTR_OFFSETS
	.align		4
        /*0200*/ 	.byte	0x04, 0x1c
        /*0202*/ 	.short	(.L_66 - .L_65)


	//   ....[0]....
.L_65:
        /*0204*/ 	.word	0x00003500


	//   ....[1]....
        /*0208*/ 	.word	0x00003530


	//----- nvinfo : EIATTR_REQNTID
	.align		4
.L_66:
        /*020c*/ 	.byte	0x04, 0x10
        /*020e*/ 	.short	(.L_68 - .L_67)
.L_67:
        /*0210*/ 	.word	0x00000080
        /*0214*/ 	.word	0x00000001
        /*0218*/ 	.word	0x00000001


	//----- nvinfo : EIATTR_CBANK_PARAM_SIZE
	.align		4
.L_68:
        /*021c*/ 	.byte	0x03, 0x19
        /*021e*/ 	.short	0x0088


	//----- nvinfo : EIATTR_PARAM_CBANK
	.align		4
        /*0220*/ 	.byte	0x04, 0x0a
        /*0222*/ 	.short	(.L_70 - .L_69)
	.align		4
.L_69:
        /*0224*/ 	.word	index@(.nv.constant0.attn_fwd)
        /*0228*/ 	.short	0x0380
        /*022a*/ 	.short	0x0088


	//----- nvinfo : EIATTR_SW_WAR
	.align		4
.L_70:
        /*022c*/ 	.byte	0x04, 0x36
        /*022e*/ 	.short	(.L_72 - .L_71)
.L_71:
        /*0230*/ 	.word	0x00000008
.L_72:


//--------------------- .nv.compat                --------------------------
	.section	.nv.compat,"",@"SHT_CUDA_COMPAT_INFO"
	.align	4
        /*0000*/ 	.byte	0x02, 0x02, 0x01, 0x00, 0x02, 0x05, 0x05, 0x00, 0x02, 0x03, 0x00, 0x00, 0x02, 0x06, 0x01, 0x00


//--------------------- .nv.callgraph             --------------------------
	.section	.nv.callgraph,"",@"SHT_CUDA_CALLGRAPH"
	.align	4
	.sectionentsize	8
	.align		4
        /*0000*/ 	.word	0x00000000
	.align		4
        /*0004*/ 	.word	0xffffffff
	.align		4
        /*0008*/ 	.word	0x00000000
	.align		4
        /*000c*/ 	.word	0xfffffffe
	.align		4
        /*0010*/ 	.word	0x00000000
	.align		4
        /*0014*/ 	.word	0xfffffffd
	.align		4
        /*0018*/ 	.word	0x00000000
	.align		4
        /*001c*/ 	.word	0xfffffffc


//--------------------- .nv.constant4             --------------------------
	.section	.nv.constant4,"a",@progbits
	.align	8
	.align		8
.nv.constant4:
        /*0000*/ 	.dword	_$_str


//--------------------- .text.attn_fwd            --------------------------
	.section	.text.attn_fwd,"ax",@progbits
	.align	128
        .global         attn_fwd
        .type           attn_fwd,@function
        .size           attn_fwd,(.L_x_3 - attn_fwd)
        .other          attn_fwd,@"STO_CUDA_ENTRY STV_DEFAULT"
attn_fwd:
.text.attn_fwd:
[----:B------:R-:W0:Y:S01]  /*0000*/  LDC R1, c[0x0][0x37c] ;  /* 0x0000df00ff017b82 */ /* 0x000e220000000800 */
[----:B------:R-:W1:Y:S07]  /*0010*/  S2R R165, SR_TID.X ;  /* 0x0000000000a57919 */ /* 0x000e6e0000002100 */
[----:B------:R-:W2:Y:S01]  /*0020*/  S2UR UR7, SR_CTAID.Y ;  /* 0x00000000000779c3 */ /* 0x000ea20000002600 */
[----:B------:R-:W2:Y:S01]  /*0030*/  LDCU.64 UR4, c[0x0][0x3b0] ;  /* 0x00007600ff0477ac */ /* 0x000ea20008000a00 */
[----:B------:R-:W3:Y:S01]  /*0040*/  S2R R3, SR_CTAID.X ;  /* 0x0000000000037919 */ /* 0x000ee20000002500 */
[----:B------:R-:W4:Y:S05]  /*0050*/  LDCU.64 UR10, c[0x0][0x358] ;  /* 0x00006b00ff0a77ac */ /* 0x000f2a0008000a00 */
[----:B------:R-:W5:Y:S08]  /*0060*/  LDC R12, c[0x0][0x3b8] ;  /* 0x0000ee00ff0c7b82 */ /* 0x000f700000000800 */
[----:B------:R-:W0:Y:S01]  /*0070*/  LDC.64 R24, c[0x0][0x380] ;  /* 0x0000e000ff187b82 */ /* 0x000e220000000a00 */
[----:B--2---:R-:W-:-:S04]  /*0080*/  UIMAD UR4, UR7, UR4, URZ ;  /* 0x00000004070472a4 */ /* 0x004fc8000f8e02ff */
[----:B------:R-:W-:Y:S01]  /*0090*/  USHF.L.U32 UR6, UR4, 0x1, URZ ;  /* 0x0000000104067899 */ /* 0x000fe200080006ff */
[----:B-1----:R-:W-:Y:S02]  /*00a0*/  LOP3.LUT R16, R165, 0x1f, RZ, 0xc0, !PT ;  /* 0x0000001fa5107812 */ /* 0x002fe400078ec0ff */
[----:B------:R-:W-:Y:S02]  /*00b0*/  SHF.R.U32.HI R18, RZ, 0x5, R165 ;  /* 0x00000005ff127819 */ /* 0x000fe400000116a5 */
[----:B---3--:R-:W-:Y:S02]  /*00c0*/  LEA R162, R3, R16, 0x5 ;  /* 0x0000001003a27211 */ /* 0x008fe400078e28ff */
[----:B------:R-:W-:-:S03]  /*00d0*/  SGXT.U32 R18, R18, 0x2 ;  /* 0x000000021212781a */ /* 0x000fc60000000000 */
[----:B------:R-:W-:Y:S01]  /*00e0*/  IMAD R0, R162, UR5, RZ ;  /* 0x00000005a2007c24 */ /* 0x000fe2000f8e02ff */
[----:B------:R-:W-:Y:S01]  /*00f0*/  UIMAD.WIDE UR4, UR4, 0x2, URZ ;  /* 0x00000002040478a5 */ /* 0x000fe2000f8e02ff */
[----:B-----5:R-:W-:-:S03]  /*0100*/  IMAD R4, R18, R12, RZ ;  /* 0x0000000c12047224 */ /* 0x020fc600078e02ff */
[C---:B------:R-:W-:Y:S01]  /*0110*/  SHF.L.U32 R3, R0.reuse, 0x1, RZ ;  /* 0x0000000100037819 */ /* 0x040fe200000006ff */
[----:B------:R-:W-:Y:S01]  /*0120*/  IMAD.HI R0, R0, 0x2, RZ ;  /* 0x0000000200007827 */ /* 0x000fe200078e02ff */
[C---:B------:R-:W-:Y:S02]  /*0130*/  LEA R5, R12.reuse, R4, 0x2 ;  /* 0x000000040c057211 */ /* 0x040fe400078e10ff */
[----:B0-----:R-:W-:Y:S02]  /*0140*/  IADD3 R24, P0, P1, R3, UR6, R24 ;  /* 0x0000000603187c10 */ /* 0x001fe4000f91e018 */
[----:B------:R-:W-:Y:S02]  /*0150*/  LEA R7, R12, R5, 0x2 ;  /* 0x000000050c077211 */ /* 0x000fe400078e10ff */
[----:B------:R-:W-:Y:S02]  /*0160*/  IADD3.X R26, PT, PT, R0, UR5, R25, P0, P1 ;  /* 0x00000005001a7c10 */ /* 0x000fe400087e2419 */
[----:B------:R-:W-:Y:S01]  /*0170*/  LEA.HI R20, R165, 0x1c, RZ, 0x1b ;  /* 0x0000001ca5147811 */ /* 0x000fe200078fd8ff */
[----:B------:R-:W0:Y:S01]  /*0180*/  S2UR UR6, SR_CgaCtaId ;  /* 0x00000000000679c3 */ /* 0x000e220000008800 */
[----:B------:R-:W-:Y:S01]  /*0190*/  LEA R2, P0, R4, R24, 0x1 ;  /* 0x0000001804027211 */ /* 0x000fe200078008ff */
[----:B------:R-:W-:Y:S01]  /*01a0*/  UMOV UR4, 0x400 ;  /* 0x0000040000047882 */ /* 0x000fe20000000000 */
[----:B------:R-:W-:Y:S01]  /*01b0*/  LEA R0, R12, R7, 0x2 ;  /* 0x000000070c007211 */ /* 0x000fe200078e10ff */
[----:B------:R-:W1:Y:S01]  /*01c0*/  LDCU UR5, c[0x0][0x3f0] ;  /* 0x00007e00ff0577ac */ /* 0x000e620008000800 */
[----:B------:R-:W-:-:S02]  /*01d0*/  LEA.HI.X.SX32 R3, R4, R26, 0x1, P0 ;  /* 0x0000001a04037211 */ /* 0x000fc400000f0eff */
[----:B------:R-:W-:Y:S02]  /*01e0*/  LEA R4, P0, R5, R24, 0x1 ;  /* 0x0000001805047211 */ /* 0x000fe400078008ff */
[----:B------:R-:W-:Y:S02]  /*01f0*/  LEA R11, R12, R0, 0x2 ;  /* 0x000000000c0b7211 */ /* 0x000fe400078e10ff */
[----:B------:R-:W-:Y:S01]  /*0200*/  LEA R6, P1, R7, R24, 0x1 ;  /* 0x0000001807067211 */ /* 0x000fe200078208ff */
[----:B------:R-:W-:Y:S01]  /*0210*/  IMAD R15, R20, R12, RZ ;  /* 0x0000000c140f7224 */ /* 0x000fe200078e02ff */
[----:B------:R-:W-:Y:S01]  /*0220*/  LEA.HI.X.SX32 R5, R5, R26, 0x1, P0 ;  /* 0x0000001a05057211 */ /* 0x000fe200000f0eff */
[----:B------:R-:W-:Y:S01]  /*0230*/  IMAD R17, R12, 0x4, R11 ;  /* 0x000000040c117824 */ /* 0x000fe200078e020b */
[----:B------:R-:W-:Y:S01]  /*0240*/  LEA R8, P0, R0, R24, 0x1 ;  /* 0x0000001800087211 */ /* 0x000fe200078008ff */
[----:B----4-:R2:W3:Y:S01]  /*0250*/  LDG.E.U16 R19, desc[UR10][R2.64] ;  /* 0x0000000a02137981 */ /* 0x0104e2000c1e1500 */
[----:B------:R-:W-:-:S02]  /*0260*/  LEA.HI.X.SX32 R7, R7, R26, 0x1, P1 ;  /* 0x0000001a07077211 */ /* 0x000fc400008f0eff */
[----:B------:R-:W-:Y:S01]  /*0270*/  LEA.HI.X.SX32 R9, R0, R26, 0x1, P0 ;  /* 0x0000001a00097211 */ /* 0x000fe200000f0eff */
[----:B------:R-:W4:Y:S01]  /*0280*/  LDG.E.U16 R22, desc[UR10][R4.64] ;  /* 0x0000000a04167981 */ /* 0x000f22000c1e1500 */
[----:B------:R-:W-:Y:S02]  /*0290*/  LEA R0, R12, R17, 0x2 ;  /* 0x000000110c007211 */ /* 0x000fe400078e10ff */
[CC--:B------:R-:W-:Y:S01]  /*02a0*/  LEA R10, P0, R11.reuse, R24.reuse, 0x1 ;  /* 0x000000180b0a7211 */ /* 0x0c0fe200078008ff */
[----:B------:R5:W4:Y:S01]  /*02b0*/  LDG.E.U16 R7, desc[UR10][R6.64] ;  /* 0x0000000a06077981 */ /* 0x000b22000c1e1500 */
[----:B------:R-:W-:Y:S02]  /*02c0*/  LEA R12, P1, R0, R24, 0x1 ;  /* 0x00000018000c7211 */ /* 0x000fe400078208ff */
[----:B------:R-:W-:Y:S02]  /*02d0*/  LEA.HI.X.SX32 R11, R11, R26, 0x1, P0 ;  /* 0x0000001a0b0b7211 */ /* 0x000fe400000f0eff */
[----:B------:R-:W-:-:S02]  /*02e0*/  LEA R14, P2, R15, R24, 0x1 ;  /* 0x000000180f0e7211 */ /* 0x000fc400078408ff */
[----:B--2---:R-:W-:Y:S02]  /*02f0*/  LEA R2, P0, R17, R24, 0x1 ;  /* 0x0000001811027211 */ /* 0x004fe400078008ff */
[-C--:B------:R-:W-:Y:S01]  /*0300*/  LEA.HI.X.SX32 R13, R0, R26.reuse, 0x1, P1 ;  /* 0x0000001a000d7211 */ /* 0x080fe200008f0eff */
[----:B------:R-:W2:Y:S01]  /*0310*/  LDG.E.U16 R11, desc[UR10][R10.64] ;  /* 0x0000000a0a0b7981 */ /* 0x000ea2000c1e1500 */
[-C--:B------:R-:W-:Y:S02]  /*0320*/  LEA.HI.X.SX32 R15, R15, R26.reuse, 0x1, P2 ;  /* 0x0000001a0f0f7211 */ /* 0x080fe400010f0eff */
[----:B------:R-:W-:Y:S01]  /*0330*/  LEA.HI.X.SX32 R3, R17, R26, 0x1, P0 ;  /* 0x0000001a11037211 */ /* 0x000fe200000f0eff */
[----:B------:R0:W2:Y:S04]  /*0340*/  LDG.E.U16 R24, desc[UR10][R8.64] ;  /* 0x0000000a08187981 */ /* 0x0000a8000c1e1500 */
[----:B------:R-:W2:Y:S04]  /*0350*/  LDG.E.U16 R13, desc[UR10][R12.64] ;  /* 0x0000000a0c0d7981 */ /* 0x000ea8000c1e1500 */
[----:B------:R-:W2:Y:S04]  /*0360*/  LDG.E.U16 R2, desc[UR10][R2.64] ;  /* 0x0000000a02027981 */ /* 0x000ea8000c1e1500 */
[----:B------:R-:W2:Y:S01]  /*0370*/  LDG.E.U16 R14, desc[UR10][R14.64] ;  /* 0x0000000a0e0e7981 */ /* 0x000ea2000c1e1500 */
[----:B------:R-:W-:-:S02]  /*0380*/  SHF.R.S32.HI R0, RZ, 0x6, R165 ;  /* 0x00000006ff007819 */ /* 0x000fc400000114a5 */
[----:B-----5:R-:W-:Y:S02]  /*0390*/  LOP3.LUT R6, R165, 0x3f, RZ, 0xc0, !PT ;  /* 0x0000003fa5067812 */ /* 0x020fe400078ec0ff */
[----:B------:R-:W-:Y:S02]  /*03a0*/  SGXT R0, R0, 0x1 ;  /* 0x000000010000781a */ /* 0x000fe40000000200 */
[----:B------:R-:W-:Y:S01]  /*03b0*/  SHF.L.U32 R5, R6, 0x1, RZ ;  /* 0x0000000106057819 */ /* 0x000fe200000006ff */
[----:B0-----:R-:W-:-:S03]  /*03c0*/  ULEA UR6, UR6, UR4, 0x18 ;  /* 0x0000000406067291 */ /* 0x001fc6000f8ec0ff */
[----:B------:R-:W-:-:S04]  /*03d0*/  LOP3.LUT R0, R5, 0x90, R0, 0x78, !PT ;  /* 0x0000009005007812 */ /* 0x000fc800078e7800 */
[----:B------:R-:W-:Y:S01]  /*03e0*/  LOP3.LUT R159, R0, 0x20, RZ, 0x3c, !PT ;  /* 0x00000020009f7812 */ /* 0x000fe200078e3cff */
[----:B-1----:R-:W-:Y:S01]  /*03f0*/  UISETP.GE.AND UP0, UPT, UR5, 0x1, UPT ;  /* 0x000000010500788c */ /* 0x002fe2000bf06270 */
[----:B------:R-:W-:Y:S02]  /*0400*/  MOV R9, 0xff800000 ;  /* 0xff80000000097802 */ /* 0x000fe40000000f00 */
[----:B------:R-:W-:Y:S02]  /*0410*/  CS2R R60, SRZ ;  /* 0x00000000003c7805 */ /* 0x000fe4000001ff00 */
[----:B------:R-:W-:Y:S02]  /*0420*/  MOV R4, 0x3f800000 ;  /* 0x3f80000000047802 */ /* 0x000fe40000000f00 */
[----:B------:R-:W-:Y:S02]  /*0430*/  CS2R R62, SRZ ;  /* 0x00000000003e7805 */ /* 0x000fe4000001ff00 */
[----:B------:R-:W-:-:S02]  /*0440*/  MOV R8, 0x3f800000 ;  /* 0x3f80000000087802 */ /* 0x000fc40000000f00 */
[----:B------:R-:W-:Y:S02]  /*0450*/  CS2R R84, SRZ ;  /* 0x0000000000547805 */ /* 0x000fe4000001ff00 */
[----:B------:R-:W-:Y:S02]  /*0460*/  MOV R42, 0xff800000 ;  /* 0xff800000002a7802 */ /* 0x000fe40000000f00 */
[----:B------:R-:W-:Y:S02]  /*0470*/  CS2R R86, SRZ ;  /* 0x0000000000567805 */ /* 0x000fe4000001ff00 */
[----:B------:R-:W-:Y:S02]  /*0480*/  CS2R R80, SRZ ;  /* 0x0000000000507805 */ /* 0x000fe4000001ff00 */
[----:B------:R-:W-:Y:S02]  /*0490*/  CS2R R82, SRZ ;  /* 0x0000000000527805 */ /* 0x000fe4000001ff00 */
[----:B------:R-:W-:-:S02]  /*04a0*/  CS2R R64, SRZ ;  /* 0x0000000000407805 */ /* 0x000fc4000001ff00 */
[----:B------:R-:W-:Y:S02]  /*04b0*/  CS2R R66, SRZ ;  /* 0x0000000000427805 */ /* 0x000fe4000001ff00 */
[C---:B------:R-:W-:Y:S01]  /*04c0*/  LOP3.LUT R38, R165.reuse, 0x7, RZ, 0xc0, !PT ;  /* 0x00000007a5267812 */ /* 0x040fe200078ec0ff */
[C---:B------:R-:W-:Y:S01]  /*04d0*/  IMAD.SHL.U32 R21, R165.reuse, 0x8, RZ ;  /* 0x00000008a5157824 */ /* 0x040fe200078e00ff */
[----:B------:R-:W-:Y:S01]  /*04e0*/  SHF.L.U32 R37, R165, 0x1, RZ ;  /* 0x00000001a5257819 */ /* 0x000fe200000006ff */
[----:B---3--:R0:W-:Y:S04]  /*04f0*/  STS.U16 [R0+UR6+0x1000], R19 ;  /* 0x0010001300007988 */ /* 0x0081e80008000406 */
[----:B----4-:R0:W-:Y:S04]  /*0500*/  STS.U16 [R0+UR6+0x1200], R7 ;  /* 0x0012000700007988 */ /* 0x0101e80008000406 */
[----:B--2---:R0:W-:Y:S04]  /*0510*/  STS.U16 [R0+UR6+0x1400], R11 ;  /* 0x0014000b00007988 */ /* 0x0041e80008000406 */
[----:B------:R0:W-:Y:S04]  /*0520*/  STS.U16 [R0+UR6+0x1600], R13 ;  /* 0x0016000d00007988 */ /* 0x0001e80008000406 */
[----:B------:R0:W-:Y:S04]  /*0530*/  STS.U16 [R159+UR6+0x1100], R22 ;  /* 0x001100169f007988 */ /* 0x0001e80008000406 */
[----:B------:R0:W-:Y:S04]  /*0540*/  STS.U16 [R159+UR6+0x1300], R24 ;  /* 0x001300189f007988 */ /* 0x0001e80008000406 */
[----:B------:R0:W-:Y:S04]  /*0550*/  STS.U16 [R159+UR6+0x1500], R2 ;  /* 0x001500029f007988 */ /* 0x0001e80008000406 */
[----:B------:R0:W-:Y:S01]  /*0560*/  STS.U16 [R159+UR6+0x1700], R14 ;  /* 0x0017000e9f007988 */ /* 0x0001e20008000406 */
[----:B------:R-:W-:Y:S05]  /*0570*/  BRA.U !UP0, `(.L_x_0) ;  /* 0x0000002108687547 */ /* 0x000fea000b800000 */
[----:B0-----:R-:W0:Y:S01]  /*0580*/  LDC.64 R2, c[0x0][0x3c0] ;  /* 0x0000f000ff027b82 */ /* 0x001e220000000a00 */
[----:B------:R-:W1:Y:S01]  /*0590*/  LDCU UR4, c[0x0][0x3c8] ;  /* 0x00007900ff0477ac */ /* 0x000e620008000800 */
[----:B------:R-:W-:Y:S02]  /*05a0*/  LOP3.LUT R4, R21, 0x30, RZ, 0xc0, !PT ;  /* 0x0000003015047812 */ /* 0x000fe400078ec0ff */
[----:B------:R-:W-:Y:S02]  /*05b0*/  CS2R R60, SRZ ;  /* 0x00000000003c7805 */ /* 0x000fe4000001ff00 */
[----:B------:R-:W-:Y:S01]  /*05c0*/  LOP3.LUT R8, R37, 0x10, RZ, 0xc0, !PT ;  /* 0x0000001025087812 */ /* 0x000fe200078ec0ff */
[----:B------:R-:W2:Y:S01]  /*05d0*/  LDCU.64 UR8, c[0x0][0x388] ;  /* 0x00007100ff0877ac */ /* 0x000ea20008000a00 */
[----:B------:R-:W-:Y:S02]  /*05e0*/  SHF.L.U32 R5, R165, 0x5, RZ ;  /* 0x00000005a5057819 */ /* 0x000fe400000006ff */
[----:B------:R-:W-:Y:S01]  /*05f0*/  CS2R R62, SRZ ;  /* 0x00000000003e7805 */ /* 0x000fe2000001ff00 */
[----:B------:R-:W3:Y:S01]  /*0600*/  LDC.64 R160, c[0x0][0x3d0] ;  /* 0x0000f400ffa07b82 */ /* 0x000ee20000000a00 */
[----:B------:R-:W-:Y:S01]  /*0610*/  LEA R36, R38, R4, 0x6 ;  /* 0x0000000426247211 */ /* 0x000fe200078e30ff */
[----:B------:R-:W4:Y:S01]  /*0620*/  LDCU.64 UR12, c[0x0][0x390] ;  /* 0x00007200ff0c77ac */ /* 0x000f220008000a00 */
[----:B------:R-:W-:-:S02]  /*0630*/  LOP3.LUT R7, R8, 0x20, R165, 0xf8, !PT ;  /* 0x0000002008077812 */ /* 0x000fc400078ef8a5 */
[----:B------:R-:W-:Y:S02]  /*0640*/  CS2R R84, SRZ ;  /* 0x0000000000547805 */ /* 0x000fe4000001ff00 */
[----:B------:R-:W-:Y:S02]  /*0650*/  LOP3.LUT R158, R5, 0x200, RZ, 0xc0, !PT ;  /* 0x00000200059e7812 */ /* 0x000fe400078ec0ff */
[----:B------:R-:W-:Y:S02]  /*0660*/  CS2R R86, SRZ ;  /* 0x0000000000567805 */ /* 0x000fe4000001ff00 */
[----:B------:R-:W-:Y:S01]  /*0670*/  LOP3.LUT R9, R36, R7, RZ, 0x3c, !PT ;  /* 0x0000000724097212 */ /* 0x000fe200078e3cff */
[----:B------:R-:W5:Y:S01]  /*0680*/  LDC R30, c[0x0][0x3d8] ;  /* 0x0000f600ff1e7b82 */ /* 0x000f620000000800 */
[----:B------:R-:W-:Y:S02]  /*0690*/  LOP3.LUT R164, R0, 0x40, RZ, 0x3c, !PT ;  /* 0x0000004000a47812 */ /* 0x000fe400078e3cff */
[----:B------:R-:W-:Y:S01]  /*06a0*/  CS2R R80, SRZ ;  /* 0x0000000000507805 */ /* 0x000fe2000001ff00 */
[----:B-1----:R-:W-:Y:S01]  /*06b0*/  IMAD R16, R16, UR4, RZ ;  /* 0x0000000410107c24 */ /* 0x002fe2000f8e02ff */
[----:B------:R-:W-:-:S02]  /*06c0*/  IADD3 R158, PT, PT, R9, UR6, R158 ;  /* 0x00000006099e7c10 */ /* 0x000fc4000fffe09e */
[----:B------:R-:W-:Y:S02]  /*06d0*/  CS2R R82, SRZ ;  /* 0x0000000000527805 */ /* 0x000fe4000001ff00 */
[----:B------:R-:W-:Y:S01]  /*06e0*/  LOP3.LUT R163, R0, 0x60, RZ, 0x3c, !PT ;  /* 0x0000006000a37812 */ /* 0x000fe200078e3cff */
[C---:B------:R-:W-:Y:S01]  /*06f0*/  IMAD.HI R7, R16.reuse, 0x2, RZ ;  /* 0x0000000210077827 */ /* 0x040fe200078e02ff */
[----:B------:R-:W-:Y:S02]  /*0700*/  SHF.L.U32 R5, R16, 0x1, RZ ;  /* 0x0000000110057819 */ /* 0x000fe400000006ff */
[----:B------:R-:W-:Y:S02]  /*0710*/  CS2R R64, SRZ ;  /* 0x0000000000407805 */ /* 0x000fe4000001ff00 */
[----:B------:R-:W-:Y:S01]  /*0720*/  MOV R115, 0xff800000 ;  /* 0xff80000000737802 */ /* 0x000fe20000000f00 */
[----:B0-----:R-:W-:Y:S01]  /*0730*/  IMAD R2, R2, UR7, RZ ;  /* 0x0000000702027c24 */ /* 0x001fe2000f8e02ff */
[----:B------:R-:W-:Y:S01]  /*0740*/  MOV R114, 0xff800000 ;  /* 0xff80000000727802 */ /* 0x000fe20000000f00 */
[-C--:B------:R-:W-:Y:S01]  /*0750*/  IMAD R18, R18, R3.reuse, RZ ;  /* 0x0000000312127224 */ /* 0x080fe200078e02ff */
[----:B------:R-:W-:Y:S01]  /*0760*/  CS2R R66, SRZ ;  /* 0x0000000000427805 */ /* 0x000fe2000001ff00 */
[----:B------:R-:W-:Y:S01]  /*0770*/  IMAD R20, R20, R3, RZ ;  /* 0x0000000314147224 */ /* 0x000fe200078e02ff */
[C---:B------:R-:W-:Y:S01]  /*0780*/  SHF.L.U32 R4, R2.reuse, 0x1, RZ ;  /* 0x0000000102047819 */ /* 0x040fe200000006ff */
[----:B------:R-:W-:Y:S01]  /*0790*/  IMAD.HI R2, R2, 0x2, RZ ;  /* 0x0000000202027827 */ /* 0x000fe200078e02ff */
[----:B------:R-:W-:-:S02]  /*07a0*/  UMOV UR4, URZ ;  /* 0x000000ff00047c82 */ /* 0x000fc40008000000 */
[----:B--2---:R-:W-:Y:S01]  /*07b0*/  IADD3 R123, P0, P1, R5, UR8, R4 ;  /* 0x00000008057b7c10 */ /* 0x004fe2000f91e004 */
[----:B---3--:R-:W-:Y:S01]  /*07c0*/  IMAD R160, R160, UR7, RZ ;  /* 0x00000007a0a07c24 */ /* 0x008fe2000f8e02ff */
[----:B------:R-:W-:Y:S01]  /*07d0*/  LEA.HI R4, R165, 0x3c, RZ, 0x1b ;  /* 0x0000003ca5047811 */ /* 0x000fe200078fd8ff */
[----:B------:R-:W-:Y:S01]  /*07e0*/  IMAD R8, R6, R161, RZ ;  /* 0x000000a106087224 */ /* 0x000fe200078e02ff */
[----:B------:R-:W-:Y:S01]  /*07f0*/  IADD3.X R21, PT, PT, R7, UR9, R2, P0, P1 ;  /* 0x0000000907157c10 */ /* 0x000fe200087e2402 */
[----:B------:R-:W0:Y:S01]  /*0800*/  LDCU UR8, c[0x0][0x3a8] ;  /* 0x00007500ff0877ac */ /* 0x000e220008000800 */
[----:B------:R-:W-:Y:S01]  /*0810*/  SHF.R.U32.HI R2, RZ, 0x6, R165 ;  /* 0x00000006ff027819 */ /* 0x000fe200000116a5 */
[C---:B------:R-:W-:Y:S01]  /*0820*/  IMAD.SHL.U32 R10, R8.reuse, 0x2, RZ ;  /* 0x00000002080a7824 */ /* 0x040fe200078e00ff */
[----:B------:R-:W-:Y:S01]  /*0830*/  LEA R6, R3, R18, 0x2 ;  /* 0x0000001203067211 */ /* 0x000fe200078e10ff */
[----:B------:R-:W-:Y:S01]  /*0840*/  IMAD.HI R7, R8, 0x2, RZ ;  /* 0x0000000208077827 */ /* 0x000fe200078e02ff */
[----:B------:R-:W-:-:S02]  /*0850*/  SGXT.U32 R2, R2, 0x1 ;  /* 0x000000010202781a */ /* 0x000fc40000000000 */
[C---:B------:R-:W-:Y:S01]  /*0860*/  SHF.L.U32 R5, R160.reuse, 0x1, RZ ;  /* 0x00000001a0057819 */ /* 0x040fe200000006ff */
[----:B------:R-:W-:Y:S01]  /*0870*/  IMAD.HI R160, R160, 0x2, RZ ;  /* 0x00000002a0a07827 */ /* 0x000fe200078e02ff */
[----:B------:R-:W-:Y:S02]  /*0880*/  LEA R154, P3, R6, R123, 0x1 ;  /* 0x0000007b069a7211 */ /* 0x000fe400078608ff */
[----:B----4-:R-:W-:Y:S01]  /*0890*/  IADD3 R112, P0, P1, R10, UR12, R5 ;  /* 0x0000000c0a707c10 */ /* 0x010fe2000f91e005 */
[----:B-----5:R-:W-:Y:S01]  /*08a0*/  IMAD R9, R2, R30, RZ ;  /* 0x0000001e02097224 */ /* 0x020fe200078e02ff */
[C---:B------:R-:W-:Y:S01]  /*08b0*/  LEA R2, R3.reuse, R6, 0x2 ;  /* 0x0000000603027211 */ /* 0x040fe200078e10ff */
[----:B------:R-:W-:Y:S01]  /*08c0*/  IMAD R5, R4, R3, RZ ;  /* 0x0000000304057224 */ /* 0x000fe200078e02ff */
[----:B------:R-:W-:Y:S02]  /*08d0*/  LEA.HI.X.SX32 R155, R6, R21, 0x1, P3 ;  /* 0x00000015069b7211 */ /* 0x000fe400018f0eff */
[----:B------:R-:W-:-:S02]  /*08e0*/  LEA R4, R3, R2, 0x2 ;  /* 0x0000000203047211 */ /* 0x000fc400078e10ff */
[-C--:B------:R-:W-:Y:S02]  /*08f0*/  LEA R152, P4, R2, R123.reuse, 0x1 ;  /* 0x0000007b02987211 */ /* 0x080fe400078808ff */
[C---:B------:R-:W-:Y:S02]  /*0900*/  LEA R8, R3.reuse, R4, 0x2 ;  /* 0x0000000403087211 */ /* 0x040fe400078e10ff */
[----:B------:R-:W-:Y:S02]  /*0910*/  LEA R156, P2, R18, R123, 0x1 ;  /* 0x0000007b129c7211 */ /* 0x000fe400078408ff */
[C---:B------:R-:W-:Y:S02]  /*0920*/  LEA R10, R3.reuse, R8, 0x2 ;  /* 0x00000008030a7211 */ /* 0x040fe400078e10ff */
[----:B------:R-:W-:Y:S02]  /*0930*/  LEA.HI.X.SX32 R153, R2, R21, 0x1, P4 ;  /* 0x0000001502997211 */ /* 0x000fe400020f0eff */
[----:B------:R-:W-:-:S02]  /*0940*/  LEA R6, R3, R10, 0x2 ;  /* 0x0000000a03067211 */ /* 0x000fc400078e10ff */
[----:B------:R-:W-:Y:S02]  /*0950*/  LEA.HI.X.SX32 R157, R18, R21, 0x1, P2 ;  /* 0x00000015129d7211 */ /* 0x000fe400010f0eff */
[C---:B------:R-:W-:Y:S02]  /*0960*/  LEA R2, R3.reuse, R6, 0x3 ;  /* 0x0000000603027211 */ /* 0x040fe400078e18ff */
[----:B------:R-:W-:Y:S02]  /*0970*/  LEA R150, P2, R4, R123, 0x1 ;  /* 0x0000007b04967211 */ /* 0x000fe400078408ff */
[----:B------:R-:W-:Y:S02]  /*0980*/  LEA R12, R3, R2, 0x2 ;  /* 0x00000002030c7211 */ /* 0x000fe400078e10ff */
[----:B------:R-:W-:Y:S02]  /*0990*/  LEA R11, R30, R9, 0x1 ;  /* 0x000000091e0b7211 */ /* 0x000fe400078e08ff */
[----:B------:R-:W-:-:S02]  /*09a0*/  LEA R148, P3, R8, R123, 0x1 ;  /* 0x0000007b08947211 */ /* 0x000fc400078608ff */
[----:B------:R-:W-:Y:S01]  /*09b0*/  LEA.HI.X.SX32 R151, R4, R21, 0x1, P2 ;  /* 0x0000001504977211 */ /* 0x000fe200010f0eff */
[----:B------:R-:W-:Y:S01]  /*09c0*/  IMAD R13, R30, 0x2, R11 ;  /* 0x000000021e0d7824 */ /* 0x000fe200078e020b */
[----:B------:R-:W-:Y:S02]  /*09d0*/  LEA R4, R3, R12, 0x2 ;  /* 0x0000000c03047211 */ /* 0x000fe400078e10ff */
[----:B------:R-:W-:Y:S02]  /*09e0*/  LEA R120, P6, R5, R123, 0x1 ;  /* 0x0000007b05787211 */ /* 0x000fe400078c08ff */
[----:B------:R-:W-:Y:S02]  /*09f0*/  LEA.HI.X.SX32 R149, R8, R21, 0x1, P3 ;  /* 0x0000001508957211 */ /* 0x000fe400018f0eff */
[----:B------:R-:W-:Y:S02]  /*0a00*/  LEA R138, P3, R6, R123, 0x1 ;  /* 0x0000007b068a7211 */ /* 0x000fe400078608ff */
[----:B------:R-:W-:-:S02]  /*0a10*/  LEA R8, R3, R4, 0x2 ;  /* 0x0000000403087211 */ /* 0x000fc400078e10ff */
[----:B------:R-:W-:Y:S02]  /*0a20*/  LEA.HI.X.SX32 R121, R5, R21, 0x1, P6 ;  /* 0x0000001505797211 */ /* 0x000fe400030f0eff */
[----:B------:R-:W-:Y:S02]  /*0a30*/  LEA R146, P2, R10, R123, 0x1 ;  /* 0x0000007b0a927211 */ /* 0x000fe400078408ff */
[----:B------:R-:W-:Y:S02]  /*0a40*/  LEA R5, R30, R13, 0x1 ;  /* 0x0000000d1e057211 */ /* 0x000fe400078e08ff */
[-C--:B------:R-:W-:Y:S02]  /*0a50*/  LEA.HI.X.SX32 R139, R6, R21.reuse, 0x1, P3 ;  /* 0x00000015068b7211 */ /* 0x080fe400018f0eff */
[----:B------:R-:W-:Y:S02]  /*0a60*/  LEA R6, R3, R8, 0x2 ;  /* 0x0000000803067211 */ /* 0x000fe400078e10ff */
[----:B------:R-:W-:-:S02]  /*0a70*/  LEA.HI.X.SX32 R147, R10, R21, 0x1, P2 ;  /* 0x000000150a937211 */ /* 0x000fc400010f0eff */
[----:B------:R-:W-:Y:S02]  /*0a80*/  LEA R15, R30, R5, 0x1 ;  /* 0x000000051e0f7211 */ /* 0x000fe400078e08ff */
[-C--:B------:R-:W-:Y:S02]  /*0a90*/  LEA R134, P2, R2, R123.reuse, 0x1 ;  /* 0x0000007b02867211 */ /* 0x080fe400078408ff */
[C---:B------:R-:W-:Y:S01]  /*0aa0*/  LEA R10, R3.reuse, R6, 0x2 ;  /* 0x00000006030a7211 */ /* 0x040fe200078e10ff */
[----:B------:R-:W-:Y:S01]  /*0ab0*/  IMAD R17, R30, 0x2, R15 ;  /* 0x000000021e117824 */ /* 0x000fe200078e020f */
[----:B------:R-:W-:Y:S02]  /*0ac0*/  LEA R136, P5, R20, R123, 0x1 ;  /* 0x0000007b14887211 */ /* 0x000fe400078a08ff */
[----:B------:R-:W-:Y:S02]  /*0ad0*/  LEA.HI.X.SX32 R135, R2, R21, 0x1, P2 ;  /* 0x0000001502877211 */ /* 0x000fe400010f0eff */
[----:B------:R-:W-:-:S02]  /*0ae0*/  LEA R2, R3, R10, 0x2 ;  /* 0x0000000a03027211 */ /* 0x000fc400078e10ff */
[-C--:B------:R-:W-:Y:S02]  /*0af0*/  LEA R132, P3, R12, R123.reuse, 0x1 ;  /* 0x0000007b0c847211 */ /* 0x080fe400078608ff */
[----:B------:R-:W-:Y:S02]  /*0b00*/  LEA R130, P4, R4, R123, 0x1 ;  /* 0x0000007b04827211 */ /* 0x000fe400078808ff */
[----:B------:R-:W-:Y:S02]  /*0b10*/  LEA.HI.X.SX32 R137, R20, R21, 0x1, P5 ;  /* 0x0000001514897211 */ /* 0x000fe400028f0eff */
[----:B------:R-:W-:Y:S02]  /*0b20*/  LEA R122, P5, R2, R123, 0x1 ;  /* 0x0000007b027a7211 */ /* 0x000fe400078a08ff */
[----:B------:R-:W-:Y:S02]  /*0b30*/  LEA R19, R30, R17, 0x1 ;  /* 0x000000111e137211 */ /* 0x000fe400078e08ff */
[----:B------:R-:W-:-:S02]  /*0b40*/  LEA.HI.X.SX32 R133, R12, R21, 0x1, P3 ;  /* 0x000000150c857211 */ /* 0x000fc400018f0eff */
[----:B------:R-:W-:Y:S02]  /*0b50*/  LEA.HI.X.SX32 R131, R4, R21, 0x1, P4 ;  /* 0x0000001504837211 */ /* 0x000fe400020f0eff */
[-C--:B------:R-:W-:Y:S02]  /*0b60*/  LEA R128, P2, R8, R123.reuse, 0x1 ;  /* 0x0000007b08807211 */ /* 0x080fe400078408ff */
[-C--:B------:R-:W-:Y:S02]  /*0b70*/  LEA R126, P3, R6, R123.reuse, 0x1 ;  /* 0x0000007b067e7211 */ /* 0x080fe400078608ff */
[----:B------:R-:W-:Y:S02]  /*0b80*/  LEA R124, P4, R10, R123, 0x1 ;  /* 0x0000007b0a7c7211 */ /* 0x000fe400078808ff */
[----:B------:R-:W-:Y:S02]  /*0b90*/  LEA.HI.X.SX32 R123, R2, R21, 0x1, P5 ;  /* 0x00000015027b7211 */ /* 0x000fe400028f0eff */
[----:B------:R-:W-:-:S02]  /*0ba0*/  LEA R2, R30, R19, 0x1 ;  /* 0x000000131e027211 */ /* 0x000fc400078e08ff */
[----:B------:R-:W-:Y:S02]  /*0bb0*/  IADD3.X R160, PT, PT, R7, UR13, R160, P0, P1 ;  /* 0x0000000d07a07c10 */ /* 0x000fe400087e24a0 */
[----:B------:R-:W-:Y:S01]  /*0bc0*/  LEA R118, P0, R9, R112, 0x1 ;  /* 0x0000007009767211 */ /* 0x000fe200078008ff */
[----:B------:R-:W-:Y:S01]  /*0bd0*/  IMAD R4, R30, 0x2, R2 ;  /* 0x000000021e047824 */ /* 0x000fe200078e0202 */
[-C--:B------:R-:W-:Y:S02]  /*0be0*/  LEA.HI.X.SX32 R127, R6, R21.reuse, 0x1, P3 ;  /* 0x00000015067f7211 */ /* 0x080fe400018f0eff */
[-C--:B------:R-:W-:Y:S02]  /*0bf0*/  LEA.HI.X.SX32 R129, R8, R21.reuse, 0x1, P2 ;  /* 0x0000001508817211 */ /* 0x080fe400010f0eff */
[----:B------:R-:W-:Y:S02]  /*0c00*/  LEA R6, R30, R4, 0x1 ;  /* 0x000000041e067211 */ /* 0x000fe400078e08ff */
[----:B------:R-:W-:-:S02]  /*0c10*/  LEA.HI.X.SX32 R125, R10, R21, 0x1, P4 ;  /* 0x000000150a7d7211 */ /* 0x000fc400020f0eff */
[-C--:B------:R-:W-:Y:S02]  /*0c20*/  LEA R116, P1, R11, R112.reuse, 0x1 ;  /* 0x000000700b747211 */ /* 0x080fe400078208ff */
[----:B------:R-:W-:Y:S02]  /*0c30*/  LEA R10, P2, R13, R112, 0x1 ;  /* 0x000000700d0a7211 */ /* 0x000fe400078408ff */
[----:B------:R-:W-:Y:S02]  /*0c40*/  LEA.HI.X.SX32 R119, R9, R160, 0x1, P0 ;  /* 0x000000a009777211 */ /* 0x000fe400000f0eff */
[----:B------:R-:W-:Y:S02]  /*0c50*/  LEA R12, P0, R5, R112, 0x1 ;  /* 0x00000070050c7211 */ /* 0x000fe400078008ff */
[----:B------:R-:W-:Y:S02]  /*0c60*/  LEA R7, R30, R6, 0x1 ;  /* 0x000000061e077211 */ /* 0x000fe400078e08ff */
[----:B------:R-:W-:-:S02]  /*0c70*/  LEA.HI.X.SX32 R117, R11, R160, 0x1, P1 ;  /* 0x000000a00b757211 */ /* 0x000fc400008f0eff */
[----:B------:R-:W-:Y:S02]  /*0c80*/  LEA.HI.X.SX32 R11, R13, R160, 0x1, P2 ;  /* 0x000000a00d0b7211 */ /* 0x000fe400010f0eff */
[----:B------:R-:W-:Y:S02]  /*0c90*/  LEA R14, P1, R15, R112, 0x1 ;  /* 0x000000700f0e7211 */ /* 0x000fe400078208ff */
[----:B------:R-:W-:Y:S02]  /*0ca0*/  LEA.HI.X.SX32 R13, R5, R160, 0x1, P0 ;  /* 0x000000a0050d7211 */ /* 0x000fe400000f0eff */
[----:B------:R-:W-:Y:S02]  /*0cb0*/  LEA R5, R30, R7, 0x1 ;  /* 0x000000071e057211 */ /* 0x000fe400078e08ff */
[----:B------:R-:W-:Y:S02]  /*0cc0*/  LEA R16, P2, R17, R112, 0x1 ;  /* 0x0000007011107211 */ /* 0x000fe400078408ff */
[----:B------:R-:W-:-:S02]  /*0cd0*/  LEA.HI.X.SX32 R15, R15, R160, 0x1, P1 ;  /* 0x000000a00f0f7211 */ /* 0x000fc400008f0eff */
[----:B------:R-:W-:Y:S02]  /*0ce0*/  LEA R20, P1, R2, R112, 0x1 ;  /* 0x0000007002147211 */ /* 0x000fe400078208ff */
[----:B------:R-:W-:Y:S02]  /*0cf0*/  LEA R8, R30, R5, 0x1 ;  /* 0x000000051e087211 */ /* 0x000fe400078e08ff */
[----:B------:R-:W-:Y:S02]  /*0d00*/  LEA.HI.X.SX32 R17, R17, R160, 0x1, P2 ;  /* 0x000000a011117211 */ /* 0x000fe400010f0eff */
[----:B------:R-:W-:Y:S02]  /*0d10*/  LEA R22, P2, R4, R112, 0x1 ;  /* 0x0000007004167211 */ /* 0x000fe400078408ff */
[----:B------:R-:W-:Y:S02]  /*0d20*/  LEA.HI.X.SX32 R21, R2, R160, 0x1, P1 ;  /* 0x000000a002157211 */ /* 0x000fe400008f0eff */
[----:B------:R-:W-:-:S02]  /*0d30*/  LEA R18, P0, R19, R112, 0x1 ;  /* 0x0000007013127211 */ /* 0x000fc400078008ff */
[----:B------:R-:W-:Y:S02]  /*0d40*/  LEA R2, R30, R8, 0x1 ;  /* 0x000000081e027211 */ /* 0x000fe400078e08ff */
[-C--:B------:R-:W-:Y:S02]  /*0d50*/  LEA.HI.X.SX32 R23, R4, R160.reuse, 0x1, P2 ;  /* 0x000000a004177211 */ /* 0x080fe400010f0eff */
[----:B------:R-:W-:Y:S02]  /*0d60*/  LEA.HI.X.SX32 R19, R19, R160, 0x1, P0 ;  /* 0x000000a013137211 */ /* 0x000fe400000f0eff */
[----:B------:R-:W-:Y:S02]  /*0d70*/  LEA R28, P2, R5, R112, 0x1 ;  /* 0x00000070051c7211 */ /* 0x000fe400078408ff */
[----:B------:R-:W-:Y:S02]  /*0d80*/  LEA R4, R30, R2, 0x1 ;  /* 0x000000021e047211 */ /* 0x000fe400078e08ff */
[----:B------:R-:W-:-:S02]  /*0d90*/  LEA R24, P0, R6, R112, 0x1 ;  /* 0x0000007006187211 */ /* 0x000fc400078008ff */
[----:B------:R-:W-:Y:S02]  /*0da0*/  LEA R26, P1, R7, R112, 0x1 ;  /* 0x00000070071a7211 */ /* 0x000fe400078208ff */
[-C--:B------:R-:W-:Y:S01]  /*0db0*/  LEA.HI.X.SX32 R29, R5, R160.reuse, 0x1, P2 ;  /* 0x000000a0051d7211 */ /* 0x080fe200010f0eff */
[----:B------:R-:W-:Y:S01]  /*0dc0*/  IMAD R5, R30, 0x2, R4 ;  /* 0x000000021e057824 */ /* 0x000fe200078e0204 */
[-C--:B------:R-:W-:Y:S01]  /*0dd0*/  LEA.HI.X.SX32 R25, R6, R160.reuse, 0x1, P0 ;  /* 0x000000a006197211 */ /* 0x080fe200000f0eff */
[----:B------:R-:W-:Y:S01]  /*0de0*/  IMAD R6, R38, 0x90, RZ ;  /* 0x0000009026067824 */ /* 0x000fe200078e02ff */
[----:B------:R-:W-:Y:S02]  /*0df0*/  LEA.HI.X.SX32 R27, R7, R160, 0x1, P1 ;  /* 0x000000a0071b7211 */ /* 0x000fe400008f0eff */
[-C--:B------:R-:W-:Y:S02]  /*0e00*/  LEA R30, P0, R8, R112.reuse, 0x1 ;  /* 0x00000070081e7211 */ /* 0x080fe400078008ff */
[----:B------:R-:W-:-:S02]  /*0e10*/  LEA R32, P1, R2, R112, 0x1 ;  /* 0x0000007002207211 */ /* 0x000fc400078208ff */
[-C--:B------:R-:W-:Y:S02]  /*0e20*/  LEA R34, P2, R4, R112.reuse, 0x1 ;  /* 0x0000007004227211 */ /* 0x080fe400078408ff */
[----:B------:R-:W-:Y:S02]  /*0e30*/  LEA R112, P3, R5, R112, 0x1 ;  /* 0x0000007005707211 */ /* 0x000fe400078608ff */
[----:B------:R-:W-:Y:S02]  /*0e40*/  LOP3.LUT R6, R6, 0x30, R37, 0x78, !PT ;  /* 0x0000003006067812 */ /* 0x000fe400078e7825 */
[-C--:B------:R-:W-:Y:S02]  /*0e50*/  LEA.HI.X.SX32 R31, R8, R160.reuse, 0x1, P0 ;  /* 0x000000a0081f7211 */ /* 0x080fe400000f0eff */
[-C--:B------:R-:W-:Y:S02]  /*0e60*/  LEA.HI.X.SX32 R33, R2, R160.reuse, 0x1, P1 ;  /* 0x000000a002217211 */ /* 0x080fe400008f0eff */
[----:B------:R-:W-:-:S02]  /*0e70*/  LEA.HI.X.SX32 R35, R4, R160, 0x1, P2 ;  /* 0x000000a004237211 */ /* 0x000fc400010f0eff */
[----:B------:R-:W-:Y:S02]  /*0e80*/  LEA.HI.X.SX32 R113, R5, R160, 0x1, P3 ;  /* 0x000000a005717211 */ /* 0x000fe400018f0eff */
[----:B------:R-:W-:Y:S02]  /*0e90*/  MOV R4, 0x3f800000 ;  /* 0x3f80000000047802 */ /* 0x000fe40000000f00 */
[----:B------:R-:W-:Y:S02]  /*0ea0*/  MOV R5, RZ ;  /* 0x000000ff00057202 */ /* 0x000fe40000000f00 */
[----:B------:R-:W-:Y:S02]  /*0eb0*/  MOV R2, RZ ;  /* 0x000000ff00027202 */ /* 0x000fe40000000f00 */
[----:B------:R-:W-:Y:S02]  /*0ec0*/  MOV R8, 0x3f800000 ;  /* 0x3f80000000087802 */ /* 0x000fe40000000f00 */
[----:B------:R-:W-:-:S02]  /*0ed0*/  LOP3.LUT R7, R36, 0x30, R37, 0x78, !PT ;  /* 0x0000003024077812 */ /* 0x000fc400078e7825 */
[----:B0-----:R-:W-:-:S07]  /*0ee0*/  LOP3.LUT R160, R6, 0x40, RZ, 0x3c, !PT ;  /* 0x0000004006a07812 */ /* 0x001fce00078e3cff */
.L_x_1:
[----:B------:R-:W-:-:S04]  /*0ef0*/  IMAD.WIDE R36, R5, 0x2, R156 ;  /* 0x0000000205247825 */ /* 0x000fc800078e029c */
[C---:B------:R-:W-:Y:S01]  /*0f00*/  IMAD.WIDE R38, R5.reuse, 0x2, R154 ;  /* 0x0000000205267825 */ /* 0x040fe200078e029a */
[----:B------:R0:W2:Y:S03]  /*0f10*/  LDG.E.U16 R9, desc[UR10][R36.64] ;  /* 0x0000000a24097981 */ /* 0x0000a6000c1e1500 */
[C---:B------:R-:W-:Y:S01]  /*0f20*/  IMAD.WIDE R40, R5.reuse, 0x2, R152 ;  /* 0x0000000205287825 */ /* 0x040fe200078e0298 */
[----:B------:R1:W3:Y:S03]  /*0f30*/  LDG.E.U16 R56, desc[UR10][R38.64] ;  /* 0x0000000a26387981 */ /* 0x0002e6000c1e1500 */
[C---:B------:R-:W-:Y:S01]  /*0f40*/  IMAD.WIDE R42, R5.reuse, 0x2, R150 ;  /* 0x00000002052a7825 */ /* 0x040fe200078e0296 */
[----:B------:R4:W5:Y:S03]  /*0f50*/  LDG.E.U16 R57, desc[UR10][R40.64] ;  /* 0x0000000a28397981 */ /* 0x000966000c1e1500 */
[C---:B------:R-:W-:Y:S01]  /*0f60*/  IMAD.WIDE R44, R5.reuse, 0x2, R148 ;  /* 0x00000002052c7825 */ /* 0x040fe200078e0294 */
[----:B------:R1:W3:Y:S03]  /*0f70*/  LDG.E.U16 R58, desc[UR10][R42.64] ;  /* 0x0000000a2a3a7981 */ /* 0x0002e6000c1e1500 */
[C---:B------:R-:W-:Y:S01]  /*0f80*/  IMAD.WIDE R46, R5.reuse, 0x2, R146 ;  /* 0x00000002052e7825 */ /* 0x040fe200078e0292 */
[----:B------:R1:W3:Y:S03]  /*0f90*/  LDG.E.U16 R59, desc[UR10][R44.64] ;  /* 0x0000000a2c3b7981 */ /* 0x0002e6000c1e1500 */
[C---:B0-----:R-:W-:Y:S01]  /*0fa0*/  IMAD.WIDE R36, R5.reuse, 0x2, R138 ;  /* 0x0000000205247825 */ /* 0x041fe200078e028a */
[----:B------:R0:W3:Y:S03]  /*0fb0*/  LDG.E.U16 R76, desc[UR10][R46.64] ;  /* 0x0000000a2e4c7981 */ /* 0x0000e6000c1e1500 */
[----:B------:R-:W-:-:S02]  /*0fc0*/  IMAD.WIDE R48, R5, 0x2, R134 ;  /* 0x0000000205307825 */ /* 0x000fc400078e0286 */
[----:B------:R-:W3:Y:S02]  /*0fd0*/  LDG.E.U16 R37, desc[UR10][R36.64] ;  /* 0x0000000a24257981 */ /* 0x000ee4000c1e1500 */
[C---:B------:R-:W-:Y:S02]  /*0fe0*/  IMAD.WIDE R50, R5.reuse, 0x2, R130 ;  /* 0x0000000205327825 */ /* 0x040fe400078e0282 */
[----:B------:R-:W3:Y:S02]  /*0ff0*/  LDG.E.U16 R49, desc[UR10][R48.64] ;  /* 0x0000000a30317981 */ /* 0x000ee4000c1e1500 */
[C---:B------:R-:W-:Y:S02]  /*1000*/  IMAD.WIDE R52, R5.reuse, 0x2, R126 ;  /* 0x0000000205347825 */ /* 0x040fe400078e027e */
[----:B------:R-:W3:Y:S02]  /*1010*/  LDG.E.U16 R51, desc[UR10][R50.64] ;  /* 0x0000000a32337981 */ /* 0x000ee4000c1e1500 */
[----:B------:R-:W-:-:S02]  /*1020*/  IMAD.WIDE R54, R5, 0x2, R122 ;  /* 0x0000000205367825 */ /* 0x000fc400078e027a */
[----:B------:R-:W3:Y:S02]  /*1030*/  LDG.E.U16 R53, desc[UR10][R52.64] ;  /* 0x0000000a34357981 */ /* 0x000ee4000c1e1500 */
[C---:B-1----:R-:W-:Y:S02]  /*1040*/  IMAD.WIDE R38, R5.reuse, 0x2, R136 ;  /* 0x0000000205267825 */ /* 0x042fe400078e0288 */
[----:B------:R-:W3:Y:S02]  /*1050*/  LDG.E.U16 R55, desc[UR10][R54.64] ;  /* 0x0000000a36377981 */ /* 0x000ee4000c1e1500 */
[C---:B----4-:R-:W-:Y:S02]  /*1060*/  IMAD.WIDE R40, R5.reuse, 0x2, R132 ;  /* 0x0000000205287825 */ /* 0x050fe400078e0284 */
[----:B------:R-:W4:Y:S02]  /*1070*/  LDG.E.U16 R38, desc[UR10][R38.64] ;  /* 0x0000000a26267981 */ /* 0x000f24000c1e1500 */
[----:B------:R-:W-:-:S02]  /*1080*/  IMAD.WIDE R42, R5, 0x2, R128 ;  /* 0x00000002052a7825 */ /* 0x000fc400078e0280 */
[----:B------:R-:W4:Y:S02]  /*1090*/  LDG.E.U16 R40, desc[UR10][R40.64] ;  /* 0x0000000a28287981 */ /* 0x000f24000c1e1500 */
[C---:B------:R-:W-:Y:S02]  /*10a0*/  IMAD.WIDE R44, R5.reuse, 0x2, R124 ;  /* 0x00000002052c7825 */ /* 0x040fe400078e027c */
[----:B------:R-:W4:Y:S02]  /*10b0*/  LDG.E.U16 R42, desc[UR10][R42.64] ;  /* 0x0000000a2a2a7981 */ /* 0x000f24000c1e1500 */
[----:B0-----:R-:W-:Y:S02]  /*10c0*/  IMAD.WIDE R46, R5, 0x2, R120 ;  /* 0x00000002052e7825 */ /* 0x001fe400078e0278 */
[----:B------:R-:W4:Y:S04]  /*10d0*/  LDG.E.U16 R44, desc[UR10][R44.64] ;  /* 0x0000000a2c2c7981 */ /* 0x000f28000c1e1500 */
[----:B------:R-:W4:Y:S01]  /*10e0*/  LDG.E.U16 R46, desc[UR10][R46.64] ;  /* 0x0000000a2e2e7981 */ /* 0x000f22000c1e1500 */
[----:B------:R-:W-:Y:S01]  /*10f0*/  BAR.SYNC.DEFER_BLOCKING 0x0 ;  /* 0x0000000000007b1d */ /* 0x000fe20000010000 */
[----:B------:R-:W-:-:S04]  /*1100*/  IMAD.WIDE R142, R2, 0x2, R34 ;  /* 0x00000002028e7825 */ /* 0x000fc800078e0222 */
[C---:B------:R-:W-:Y:S01]  /*1110*/  IMAD.WIDE R144, R2.reuse, 0x2, R22 ;  /* 0x0000000202907825 */ /* 0x040fe200078e0216 */
[----:B--2---:R-:W-:Y:S04]  /*1120*/  STS.U16 [R0+UR6], R9 ;  /* 0x0000000900007988 */ /* 0x004fe80008000406 */
[----:B-----5:R-:W-:Y:S04]  /*1130*/  STS.U16 [R0+UR6+0x200], R57 ;  /* 0x0002003900007988 */ /* 0x020fe80008000406 */
[----:B---3--:R-:W-:Y:S04]  /*1140*/  STS.U16 [R0+UR6+0x400], R59 ;  /* 0x0004003b00007988 */ /* 0x008fe80008000406 */
[----:B------:R-:W-:Y:S04]  /*1150*/  STS.U16 [R0+UR6+0x600], R37 ;  /* 0x0006002500007988 */ /* 0x000fe80008000406 */
[----:B------:R-:W-:Y:S04]  /*1160*/  STS.U16 [R0+UR6+0x800], R49 ;  /* 0x0008003100007988 */ /* 0x000fe80008000406 */
[----:B------:R-:W-:Y:S04]  /*1170*/  STS.U16 [R0+UR6+0xa00], R51 ;  /* 0x000a003300007988 */ /* 0x000fe80008000406 */
[----:B------:R-:W-:Y:S04]  /*1180*/  STS.U16 [R0+UR6+0xc00], R53 ;  /* 0x000c003500007988 */ /* 0x000fe80008000406 */
[----:B------:R-:W-:Y:S04]  /*1190*/  STS.U16 [R0+UR6+0xe00], R55 ;  /* 0x000e003700007988 */ /* 0x000fe80008000406 */
[----:B------:R-:W-:Y:S04]  /*11a0*/  STS.U16 [R159+UR6+0x100], R56 ;  /* 0x000100389f007988 */ /* 0x000fe80008000406 */
[----:B------:R-:W-:Y:S04]  /*11b0*/  STS.U16 [R159+UR6+0x300], R58 ;  /* 0x0003003a9f007988 */ /* 0x000fe80008000406 */
[----:B------:R-:W-:Y:S04]  /*11c0*/  STS.U16 [R159+UR6+0x500], R76 ;  /* 0x0005004c9f007988 */ /* 0x000fe80008000406 */
[----:B----4-:R-:W-:Y:S04]  /*11d0*/  STS.U16 [R159+UR6+0x700], R38 ;  /* 0x000700269f007988 */ /* 0x010fe80008000406 */
[----:B------:R-:W-:Y:S04]  /*11e0*/  STS.U16 [R159+UR6+0x900], R40 ;  /* 0x000900289f007988 */ /* 0x000fe80008000406 */
[----:B------:R-:W-:Y:S04]  /*11f0*/  STS.U16 [R159+UR6+0xb00], R42 ;  /* 0x000b002a9f007988 */ /* 0x000fe80008000406 */
[----:B------:R-:W-:Y:S04]  /*1200*/  STS.U16 [R159+UR6+0xd00], R44 ;  /* 0x000d002c9f007988 */ /* 0x000fe80008000406 */
[----:B------:R-:W-:Y:S01]  /*1210*/  STS.U16 [R159+UR6+0xf00], R46 ;  /* 0x000f002e9f007988 */ /* 0x000fe20008000406 */
[----:B------:R-:W-:Y:S06]  /*1220*/  BAR.SYNC.DEFER_BLOCKING 0x0 ;  /* 0x0000000000007b1d */ /* 0x000fec0000010000 */
[----:B------:R-:W-:Y:S04]  /*1230*/  LDSM.16.MT88.4 R108, [R158+0x1000] ;  /* 0x001000009e6c783b */ /* 0x000fe80000004200 */
[----:B------:R-:W0:Y:S04]  /*1240*/  LDSM.16.M88.4 R72, [R7+UR6+0x200] ;  /* 0x000200060748783b */ /* 0x000e280008000200 */
[----:B------:R-:W1:Y:S04]  /*1250*/  LDSM.16.M88.4 R56, [R7+UR6+0x400] ;  /* 0x000400060738783b */ /* 0x000e680008000200 */
[----:B------:R-:W-:Y:S04]  /*1260*/  LDSM.16.MT88.4 R92, [R158+0x1400] ;  /* 0x001400009e5c783b */ /* 0x000fe80000004200 */
[----:B------:R-:W-:Y:S04]  /*1270*/  LDSM.16.M88.4 R44, [R7+UR6+0xc00] ;  /* 0x000c0006072c783b */ /* 0x000fe80008000200 */
[----:B------:R-:W2:Y:S04]  /*1280*/  LDSM.16.M88.4 R36, [R7+UR6+0xa00] ;  /* 0x000a00060724783b */ /* 0x000ea80008000200 */
[----:B------:R-:W3:Y:S04]  /*1290*/  LDSM.16.M88.4 R68, [R7+UR6] ;  /* 0x000000060744783b */ /* 0x000ee80008000200 */
[----:B------:R-:W4:Y:S04]  /*12a0*/  LDSM.16.M88.4 R52, [R7+UR6+0x600] ;  /* 0x000600060734783b */ /* 0x000f280008000200 */
[----:B------:R-:W5:Y:S04]  /*12b0*/  LDSM.16.M88.4 R40, [R7+UR6+0x800] ;  /* 0x000800060728783b */ /* 0x000f680008000200 */
[----:B------:R-:W3:Y:S04]  /*12c0*/  LDSM.16.M88.4 R48, [R7+UR6+0xe00] ;  /* 0x000e00060730783b */ /* 0x000ee80008000200 */
[----:B------:R-:W5:Y:S01]  /*12d0*/  LDG.E.U16 R142, desc[UR10][R142.64] ;  /* 0x0000000a8e8e7981 */ /* 0x000f62000c1e1500 */
[C---:B0-----:R-:W-:Y:S03]  /*12e0*/  HMMA.16816.F32.BF16 R76, R108.reuse, R72, RZ ;  /* 0x000000486c4c723c */ /* 0x041fe600000418ff */
[----:B------:R-:W5:Y:S05]  /*12f0*/  LDG.E.U16 R144, desc[UR10][R144.64] ;  /* 0x0000000a90907981 */ /* 0x000f6a000c1e1500 */
[C---:B-1----:R-:W-:Y:S08]  /*1300*/  HMMA.16816.F32.BF16 R104, R108.reuse, R56, RZ ;  /* 0x000000386c68723c */ /* 0x042ff000000418ff */
[----:B--2---:R-:W-:Y:S01]  /*1310*/  HMMA.16816.F32.BF16 R100, R108, R36, RZ ;  /* 0x000000246c64723c */ /* 0x004fe200000418ff */
[----:B------:R-:W-:-:S07]  /*1320*/  IMAD.WIDE R36, R2, 0x2, R12 ;  /* 0x0000000202247825 */ /* 0x000fce00078e020c */
[----:B------:R-:W-:Y:S08]  /*1330*/  HMMA.16816.F32.BF16 R72, R92, R74, R76 ;  /* 0x0000004a5c48723c */ /* 0x000ff0000004184c */
[----:B------:R-:W-:Y:S01]  /*1340*/  HMMA.16816.F32.BF16 R76, R108, R44, RZ ;  /* 0x0000002c6c4c723c */ /* 0x000fe200000418ff */
[----:B------:R-:W-:-:S06]  /*1350*/  IMAD.WIDE R44, R2, 0x2, R118 ;  /* 0x00000002022c7825 */ /* 0x000fcc00078e0276 */
[----:B------:R-:W2:Y:S01]  /*1360*/  LDG.E.U16 R44, desc[UR10][R44.64] ;  /* 0x0000000a2c2c7981 */ /* 0x000ea2000c1e1500 */
[----:B---3--:R-:W-:Y:S01]  /*1370*/  HMMA.16816.F32.BF16 R88, R108, R68, RZ ;  /* 0x000000446c58723c */ /* 0x008fe200000418ff */
[----:B------:R-:W-:-:S06]  /*1380*/  IMAD.WIDE R56, R2, 0x2, R26 ;  /* 0x0000000202387825 */ /* 0x000fcc00078e021a */
[----:B------:R-:W3:Y:S01]  /*1390*/  LDG.E.U16 R56, desc[UR10][R56.64] ;  /* 0x0000000a38387981 */ /* 0x000ee2000c1e1500 */
[----:B----4-:R-:W-:Y:S01]  /*13a0*/  HMMA.16816.F32.BF16 R96, R108, R52, RZ ;  /* 0x000000346c60723c */ /* 0x010fe200000418ff */
[C---:B------:R-:W-:Y:S02]  /*13b0*/  IMAD.WIDE R52, R2.reuse, 0x2, R14 ;  /* 0x0000000202347825 */ /* 0x040fe400078e020e */
[----:B------:R0:W4:Y:S04]  /*13c0*/  LDG.E.U16 R45, desc[UR10][R36.64] ;  /* 0x0000000a242d7981 */ /* 0x000128000c1e1500 */
[----:B------:R-:W3:Y:S01]  /*13d0*/  LDG.E.U16 R52, desc[UR10][R52.64] ;  /* 0x0000000a34347981 */ /* 0x000ee2000c1e1500 */
[C---:B0-----:R-:W-:Y:S01]  /*13e0*/  IMAD.WIDE R36, R2.reuse, 0x2, R16 ;  /* 0x0000000202247825 */ /* 0x041fe200078e0210 */
[----:B------:R-:W-:Y:S04]  /*13f0*/  HMMA.16816.F32.BF16 R104, R92, R58, R104 ;  /* 0x0000003a5c68723c */ /* 0x000fe80000041868 */
[----:B------:R0:W4:Y:S01]  /*1400*/  LDG.E.U16 R53, desc[UR10][R36.64] ;  /* 0x0000000a24357981 */ /* 0x000122000c1e1500 */
[----:B------:R-:W-:-:S03]  /*1410*/  IMAD.WIDE R58, R2, 0x2, R30 ;  /* 0x00000002023a7825 */ /* 0x000fc600078e021e */
[----:B------:R-:W-:Y:S03]  /*1420*/  HMMA.16816.F32.BF16 R68, R92, R70, R88 ;  /* 0x000000465c44723c */ /* 0x000fe60000041858 */
[----:B------:R-:W4:Y:S01]  /*1430*/  LDG.E.U16 R58, desc[UR10][R58.64] ;  /* 0x0000000a3a3a7981 */ /* 0x000f22000c1e1500 */
[----:B0-----:R-:W-:-:S05]  /*1440*/  IMAD.WIDE R36, R2, 0x2, R28 ;  /* 0x0000000202247825 */ /* 0x001fca00078e021c */
[----:B------:R0:W4:Y:S01]  /*1450*/  LDG.E.U16 R57, desc[UR10][R36.64] ;  /* 0x0000000a24397981 */ /* 0x000122000c1e1500 */
[----:B-----5:R-:W-:Y:S01]  /*1460*/  HMMA.16816.F32.BF16 R88, R108, R40, RZ ;  /* 0x000000286c58723c */ /* 0x020fe200000418ff */
[----:B------:R-:W-:-:S04]  /*1470*/  IMAD.WIDE R40, R2, 0x2, R10 ;  /* 0x0000000202287825 */ /* 0x000fc800078e020a */
[----:B0-----:R-:W-:-:S03]  /*1480*/  IMAD.WIDE R36, R2, 0x2, R32 ;  /* 0x0000000202247825 */ /* 0x001fc600078e0220 */
[----:B------:R-:W-:Y:S01]  /*1490*/  HMMA.16816.F32.BF16 R108, R108, R48, RZ ;  /* 0x000000306c6c723c */ /* 0x000fe200000418ff */
[C---:B------:R-:W-:Y:S01]  /*14a0*/  IMAD.WIDE R48, R2.reuse, 0x2, R116 ;  /* 0x0000000202307825 */ /* 0x040fe200078e0274 */
[----:B------:R0:W5:Y:S06]  /*14b0*/  LDG.E.U16 R59, desc[UR10][R36.64] ;  /* 0x0000000a243b7981 */ /* 0x00016c000c1e1500 */
[----:B------:R-:W-:Y:S01]  /*14c0*/  HMMA.16816.F32.BF16 R96, R92, R54, R96 ;  /* 0x000000365c60723c */ /* 0x000fe20000041860 */
[----:B------:R-:W5:Y:S01]  /*14d0*/  LDG.E.U16 R48, desc[UR10][R48.64] ;  /* 0x0000000a30307981 */ /* 0x000f62000c1e1500 */
[----:B0-----:R-:W-:-:S04]  /*14e0*/  IMAD.WIDE R36, R2, 0x2, R112 ;  /* 0x0000000202247825 */ /* 0x001fc800078e0270 */
[C---:B------:R-:W-:Y:S01]  /*14f0*/  IMAD.WIDE R54, R2.reuse, 0x2, R18 ;  /* 0x0000000202367825 */ /* 0x040fe200078e0212 */
[----:B------:R0:W5:Y:S04]  /*1500*/  LDG.E.U16 R143, desc[UR10][R36.64] ;  /* 0x0000000a248f7981 */ /* 0x000168000c1e1500 */
[----:B------:R1:W5:Y:S04]  /*1510*/  LDG.E.U16 R49, desc[UR10][R40.64] ;  /* 0x0000000a28317981 */ /* 0x000368000c1e1500 */
[----:B------:R-:W5:Y:S01]  /*1520*/  LDG.E.U16 R54, desc[UR10][R54.64] ;  /* 0x0000000a36367981 */ /* 0x000f62000c1e1500 */
[----:B0-----:R-:W-:-:S04]  /*1530*/  IMAD.WIDE R36, R2, 0x2, R24 ;  /* 0x0000000202247825 */ /* 0x001fc800078e0218 */
[----:B-1----:R-:W-:Y:S01]  /*1540*/  IMAD.WIDE R40, R2, 0x2, R20 ;  /* 0x0000000202287825 */ /* 0x002fe200078e0214 */
[----:B------:R0:W5:Y:S04]  /*1550*/  LDG.E.U16 R145, desc[UR10][R36.64] ;  /* 0x0000000a24917981 */ /* 0x000168000c1e1500 */
[----:B------:R1:W5:Y:S01]  /*1560*/  LDG.E.U16 R55, desc[UR10][R40.64] ;  /* 0x0000000a28377981 */ /* 0x000362000c1e1500 */
[C---:B------:R-:W-:Y:S01]  /*1570*/  HMMA.16816.F32.BF16 R88, R92.reuse, R42, R88 ;  /* 0x0000002a5c58723c */ /* 0x040fe20000041858 */
[----:B------:R-:W-:Y:S01]  /*1580*/  FMUL R9, R68, UR8 ;  /* 0x0000000844097c20 */ /* 0x000fe20008400000 */
[----:B------:R-:W-:Y:S06]  /*1590*/  BAR.SYNC.DEFER_BLOCKING 0x0 ;  /* 0x0000000000007b1d */ /* 0x000fec0000010000 */
[----:B------:R-:W-:Y:S01]  /*15a0*/  HMMA.16816.F32.BF16 R100, R92, R38, R100 ;  /* 0x000000265c64723c */ /* 0x000fe20000041864 */
[----:B------:R-:W-:Y:S01]  /*15b0*/  FMUL R38, R69, UR8 ;  /* 0x0000000845267c20 */ /* 0x000fe20008400000 */
[----:B------:R-:W-:-:S05]  /*15c0*/  FMUL R39, R72, UR8 ;  /* 0x0000000848277c20 */ /* 0x000fca0008400000 */
[----:B------:R-:W-:Y:S01]  /*15d0*/  FMNMX3 R39, R9, R38, R39, !PT ;  /* 0x0000002609277276 */ /* 0x000fe20007800027 */
[----:B------:R-:W-:Y:S01]  /*15e0*/  FMUL R9, R73, UR8 ;  /* 0x0000000849097c20 */ /* 0x000fe20008400000 */
[----:B------:R-:W-:Y:S01]  /*15f0*/  FMUL R38, R104, UR8 ;  /* 0x0000000868267c20 */ /* 0x000fe20008400000 */
[----:B------:R-:W-:Y:S01]  /*1600*/  HMMA.16816.F32.BF16 R76, R92, R46, R76 ;  /* 0x0000002e5c4c723c */ /* 0x000fe2000004184c */
[----:B0-----:R-:W-:-:S03]  /*1610*/  FMUL R36, R96, UR8 ;  /* 0x0000000860247c20 */ /* 0x001fc60008400000 */
[----:B------:R-:W-:Y:S01]  /*1620*/  FMNMX3 R38, R39, R9, R38, !PT ;  /* 0x0000000927267276 */ /* 0x000fe20007800026 */
[----:B------:R-:W-:Y:S01]  /*1630*/  FMUL R9, R105, UR8 ;  /* 0x0000000869097c20 */ /* 0x000fe20008400000 */
[----:B------:R-:W-:Y:S02]  /*1640*/  FMUL R37, R88, UR8 ;  /* 0x0000000858257c20 */ /* 0x000fe40008400000 */
[----:B------:R-:W-:Y:S02]  /*1650*/  HMMA.16816.F32.BF16 R108, R92, R50, R108 ;  /* 0x000000325c6c723c */ /* 0x000fe4000004186c */
[----:B------:R-:W-:Y:S01]  /*1660*/  FMNMX3 R9, R38, R9, R36, !PT ;  /* 0x0000000926097276 */ /* 0x000fe20007800024 */
[----:B------:R-:W-:-:S05]  /*1670*/  FMUL R36, R97, UR8 ;  /* 0x0000000861247c20 */ /* 0x000fca0008400000 */
[----:B------:R-:W-:Y:S01]  /*1680*/  FMNMX3 R37, R9, R36, R37, !PT ;  /* 0x0000002409257276 */ /* 0x000fe20007800025 */
[----:B------:R-:W-:Y:S01]  /*1690*/  FMUL R9, R89, UR8 ;  /* 0x0000000859097c20 */ /* 0x000fe20008400000 */
        /* <DEDUP_REMOVED lines=8> */
[----:B------:R-:W-:-:S05]  /*1720*/  FMUL R9, R109, UR8 ;  /* 0x000000086d097c20 */ /* 0x000fca0008400000 */
[----:B------:R-:W-:-:S05]  /*1730*/  FMNMX R38, R9, R36, !PT ;  /* 0x0000002409267209 */ /* 0x000fca0007800000 */
[----:B------:R-:W1:Y:S01]  /*1740*/  SHFL.BFLY PT, R39, R38, 0x2, 0x1f ;  /* 0x0c401f0026277f89 */ /* 0x000e6200000e0000 */
[----:B------:R-:W-:Y:S01]  /*1750*/  FMUL R9, R70, UR8 ;  /* 0x0000000846097c20 */ /* 0x000fe20008400000 */
[----:B------:R-:W-:Y:S01]  /*1760*/  FMUL R36, R71, UR8 ;  /* 0x0000000847247c20 */ /* 0x000fe20008400000 */
[----:B------:R-:W-:-:S05]  /*1770*/  FMUL R37, R74, UR8 ;  /* 0x000000084a257c20 */ /* 0x000fca0008400000 */
[----:B------:R-:W-:Y:S01]  /*1780*/  FMNMX3 R37, R9, R36, R37, !PT ;  /* 0x0000002409257276 */ /* 0x000fe20007800025 */
[----:B------:R-:W-:Y:S01]  /*1790*/  FMUL R9, R75, UR8 ;  /* 0x000000084b097c20 */ /* 0x000fe20008400000 */
[----:B------:R-:W-:-:S05]  /*17a0*/  FMUL R36, R106, UR8 ;  /* 0x000000086a247c20 */ /* 0x000fca0008400000 */
[----:B------:R-:W-:Y:S01]  /*17b0*/  FMNMX3 R9, R37, R9, R36, !PT ;  /* 0x0000000925097276 */ /* 0x000fe20007800024 */
[----:B------:R-:W-:Y:S01]  /*17c0*/  FMUL R36, R98, UR8 ;  /* 0x0000000862247c20 */ /* 0x000fe20008400000 */
[----:B------:R-:W-:Y:S01]  /*17d0*/  FMUL R37, R107, UR8 ;  /* 0x000000086b257c20 */ /* 0x000fe20008400000 */
[----:B-1----:R-:W-:-:S05]  /*17e0*/  FMNMX R40, R38, R39, !PT ;  /* 0x0000002726287209 */ /* 0x002fca0007800000 */
[----:B------:R-:W0:Y:S01]  /*17f0*/  SHFL.BFLY PT, R39, R40, 0x1, 0x1f ;  /* 0x0c201f0028277f89 */ /* 0x000e2200000e0000 */
        /* <DEDUP_REMOVED lines=12> */
[----:B0-----:R-:W-:-:S04]  /*18c0*/  FMNMX3 R9, R40, R39, R115, !PT ;  /* 0x0000002728097276 */ /* 0x001fc80007800073 */
[----:B------:R-:W-:Y:S01]  /*18d0*/  FMNMX3 R36, R38, R36, R37, !PT ;  /* 0x0000002426247276 */ /* 0x000fe20007800025 */
[--C-:B------:R-:W-:Y:S01]  /*18e0*/  FFMA R37, R69, UR8, -R9.reuse ;  /* 0x0000000845257c23 */ /* 0x100fe20008000809 */
[----:B------:R-:W-:-:S03]  /*18f0*/  FFMA R68, R68, UR8, -R9 ;  /* 0x0000000844447c23 */ /* 0x000fc60008000809 */
[----:B------:R-:W-:Y:S01]  /*1900*/  FMUL R40, R37, 1.4426950216293334961 ;  /* 0x3fb8aa3b25287820 */ /* 0x000fe20000400000 */
[----:B------:R-:W-:Y:S01]  /*1910*/  FFMA R37, R72, UR8, -R9 ;  /* 0x0000000848257c23 */ /* 0x000fe20008000809 */
[----:B------:R-:W-:-:S03]  /*1920*/  FMUL R38, R68, 1.4426950216293334961 ;  /* 0x3fb8aa3b44267820 */ /* 0x000fc60000400000 */
[----:B------:R-:W-:Y:S01]  /*1930*/  FMUL R68, R37, 1.4426950216293334961 ;  /* 0x3fb8aa3b25447820 */ /* 0x000fe20000400000 */
[----:B------:R-:W-:Y:S01]  /*1940*/  FMUL R37, R111, UR8 ;  /* 0x000000086f257c20 */ /* 0x000fe20008400000 */
[----:B------:R0:W-:Y:S04]  /*1950*/  MUFU.EX2 R69, R38 ;  /* 0x0000002600457308 */ /* 0x0001e80000000800 */
[----:B0-----:R-:W-:-:S05]  /*1960*/  FMNMX R38, R37, R36, !PT ;  /* 0x0000002425267209 */ /* 0x001fca0007800000 */
[----:B------:R-:W0:Y:S02]  /*1970*/  SHFL.BFLY PT, R43, R38, 0x2, 0x1f ;  /* 0x0c401f00262b7f89 */ /* 0x000e2400000e0000 */
[----:B0-----:R-:W-:-:S05]  /*1980*/  FMNMX R43, R38, R43, !PT ;  /* 0x0000002b262b7209 */ /* 0x001fca0007800000 */
[----:B------:R-:W0:Y:S04]  /*1990*/  SHFL.BFLY PT, R42, R43, 0x1, 0x1f ;  /* 0x0c201f002b2a7f89 */ /* 0x000e2800000e0000 */
[----:B------:R-:W-:Y:S01]  /*19a0*/  STS.U16 [R0+UR6+0x800], R144 ;  /* 0x0008009000007988 */ /* 0x000fe20008000406 */
[----:B------:R-:W-:Y:S01]  /*19b0*/  FADD R46, -R9, R115 ;  /* 0x00000073092e7221 */ /* 0x000fe20000000100 */
[----:B------:R-:W-:-:S03]  /*19c0*/  FFMA R73, R73, UR8, -R9 ;  /* 0x0000000849497c23 */ /* 0x000fc60008000809 */
[----:B------:R-:W-:Y:S01]  /*19d0*/  FMUL R92, R46, 1.4426950216293334961 ;  /* 0x3fb8aa3b2e5c7820 */ /* 0x000fe20000400000 */
[----:B--2---:R-:W-:Y:S01]  /*19e0*/  STS.U16 [R0+UR6], R44 ;  /* 0x0000002c00007988 */ /* 0x004fe20008000406 */
[----:B0-----:R-:W-:-:S03]  /*19f0*/  FMNMX3 R42, R43, R42, R114, !PT ;  /* 0x0000002a2b2a7276 */ /* 0x001fc60007800072 */
[----:B---3--:R-:W-:Y:S04]  /*1a00*/  STS.U16 [R0+UR6+0x400], R52 ;  /* 0x0004003400007988 */ /* 0x008fe80008000406 */
[----:B----4-:R-:W-:Y:S04]  /*1a10*/  STS.U16 [R0+UR6+0xc00], R58 ;  /* 0x000c003a00007988 */ /* 0x010fe80008000406 */
[----:B------:R-:W-:Y:S01]  /*1a20*/  STS.U16 [R159+UR6+0x500], R53 ;  /* 0x000500359f007988 */ /* 0x000fe20008000406 */
[--C-:B------:R-:W-:Y:S01]  /*1a30*/  FFMA R70, R70, UR8, -R42.reuse ;  /* 0x0000000846467c23 */ /* 0x100fe2000800082a */
[----:B------:R-:W-:-:S02]  /*1a40*/  FFMA R46, R71, UR8, -R42 ;  /* 0x00000008472e7c23 */ /* 0x000fc4000800082a */
[----:B-----5:R-:W-:Y:S04]  /*1a50*/  STS.U16 [R159+UR6+0xd00], R59 ;  /* 0x000d003b9f007988 */ /* 0x020fe80008000406 */
[----:B------:R0:W-:Y:S01]  /*1a60*/  STS.U16 [R159+UR6+0x100], R48 ;  /* 0x000100309f007988 */ /* 0x0001e20008000406 */
[----:B------:R-:W-:Y:S01]  /*1a70*/  FMUL R73, R73, 1.4426950216293334961 ;  /* 0x3fb8aa3b49497820 */ /* 0x000fe20000400000 */
[----:B------:R-:W-:Y:S01]  /*1a80*/  FFMA R76, R76, UR8, -R9 ;  /* 0x000000084c4c7c23 */ /* 0x000fe20008000809 */
[--C-:B------:R-:W-:Y:S01]  /*1a90*/  FFMA R74, R74, UR8, -R42.reuse ;  /* 0x000000084a4a7c23 */ /* 0x100fe2000800082a */
[----:B------:R-:W-:Y:S01]  /*1aa0*/  FMUL R47, R70, 1.4426950216293334961 ;  /* 0x3fb8aa3b462f7820 */ /* 0x000fe20000400000 */
[----:B------:R-:W-:Y:S04]  /*1ab0*/  STS.U16 [R159+UR6+0x900], R145 ;  /* 0x000900919f007988 */ /* 0x000fe80008000406 */
[----:B------:R-:W-:Y:S04]  /*1ac0*/  STS.U16 [R164+UR6+0x200], R49 ;  /* 0x00020031a4007988 */ /* 0x000fe80008000406 */
[----:B------:R1:W-:Y:S04]  /*1ad0*/  STS.U16 [R164+UR6+0x600], R54 ;  /* 0x00060036a4007988 */ /* 0x0003e80008000406 */
[----:B------:R-:W-:Y:S04]  /*1ae0*/  STS.U16 [R164+UR6+0xa00], R56 ;  /* 0x000a0038a4007988 */ /* 0x000fe80008000406 */
[----:B------:R-:W-:Y:S04]  /*1af0*/  STS.U16 [R164+UR6+0xe00], R142 ;  /* 0x000e008ea4007988 */ /* 0x000fe80008000406 */
[----:B------:R-:W-:Y:S04]  /*1b00*/  STS.U16 [R163+UR6+0x300], R45 ;  /* 0x0003002da3007988 */ /* 0x000fe80008000406 */
[----:B------:R2:W-:Y:S04]  /*1b10*/  STS.U16 [R163+UR6+0x700], R55 ;  /* 0x00070037a3007988 */ /* 0x0005e80008000406 */
[----:B------:R-:W-:Y:S04]  /*1b20*/  STS.U16 [R163+UR6+0xb00], R57 ;  /* 0x000b0039a3007988 */ /* 0x000fe80008000406 */
[----:B------:R-:W-:Y:S01]  /*1b30*/  STS.U16 [R163+UR6+0xf00], R143 ;  /* 0x000f008fa3007988 */ /* 0x000fe20008000406 */
[----:B------:R-:W-:Y:S01]  /*1b40*/  BAR.SYNC.DEFER_BLOCKING 0x0 ;  /* 0x0000000000007b1d */ /* 0x000fe20000010000 */
[----:B------:R-:W-:Y:S01]  /*1b50*/  FMUL R46, R46, 1.4426950216293334961 ;  /* 0x3fb8aa3b2e2e7820 */ /* 0x000fe20000400000 */
[----:B------:R-:W-:Y:S01]  /*1b60*/  FFMA R75, R75, UR8, -R42 ;  /* 0x000000084b4b7c23 */ /* 0x000fe2000800082a */
[----:B------:R-:W-:Y:S01]  /*1b70*/  FMUL R76, R76, 1.4426950216293334961 ;  /* 0x3fb8aa3b4c4c7820 */ /* 0x000fe20000400000 */
[----:B------:R-:W-:-:S02]  /*1b80*/  FMUL R70, R74, 1.4426950216293334961 ;  /* 0x3fb8aa3b4a467820 */ /* 0x000fc40000400000 */
[----:B------:R-:W3:Y:S01]  /*1b90*/  MUFU.EX2 R72, R40 ;  /* 0x0000002800487308 */ /* 0x000ee20000000800 */
[----:B------:R-:W-:Y:S01]  /*1ba0*/  FMUL R75, R75, 1.4426950216293334961 ;  /* 0x3fb8aa3b4b4b7820 */ /* 0x000fe20000400000 */
[----:B0-----:R-:W-:-:S06]  /*1bb0*/  FADD R48, -R42, R114 ;  /* 0x000000722a307221 */ /* 0x001fcc0000000100 */
[----:B------:R-:W-:Y:S01]  /*1bc0*/  MUFU.EX2 R141, R73 ;  /* 0x00000049008d7308 */ /* 0x000fe20000000800 */
[----:B------:R-:W-:-:S07]  /*1bd0*/  FMUL R93, R48, 1.4426950216293334961 ;  /* 0x3fb8aa3b305d7820 */ /* 0x000fce0000400000 */
[----:B------:R-:W-:Y:S01]  /*1be0*/  MUFU.EX2 R71, R47 ;  /* 0x0000002f00477308 */ /* 0x000fe20000000800 */
[----:B------:R-:W-:Y:S07]  /*1bf0*/  LDSM.16.M88.4 R48, [R6+UR6+0x400] ;  /* 0x000400060630783b */ /* 0x000fee0008000200 */
[----:B------:R-:W-:Y:S01]  /*1c00*/  MUFU.EX2 R68, R68 ;  /* 0x0000004400447308 */ /* 0x000fe20000000800 */
[--C-:B------:R-:W-:Y:S01]  /*1c10*/  FFMA R89, R89, UR8, -R9.reuse ;  /* 0x0000000859597c23 */ /* 0x100fe20008000809 */
[--C-:B------:R-:W-:Y:S01]  /*1c20*/  FFMA R77, R77, UR8, -R9.reuse ;  /* 0x000000084d4d7c23 */ /* 0x100fe20008000809 */
[--C-:B------:R-:W-:Y:S01]  /*1c30*/  FFMA R98, R98, UR8, -R42.reuse ;  /* 0x0000000862627c23 */ /* 0x100fe2000800082a */
[----:B------:R-:W-:Y:S01]  /*1c40*/  FFMA R53, R90, UR8, -R42 ;  /* 0x000000085a357c23 */ /* 0x000fe2000800082a */
[----:B------:R-:W-:Y:S03]  /*1c50*/  LDSM.16.M88.4 R56, [R6+UR6+0x800] ;  /* 0x000800060638783b */ /* 0x000fe60008000200 */
[----:B------:R0:W4:Y:S02]  /*1c60*/  MUFU.EX2 R73, R46 ;  /* 0x0000002e00497308 */ /* 0x0001240000000800 */
[----:B0-----:R-:W0:Y:S06]  /*1c70*/  LDSM.16.M88.4 R44, [R6+UR6] ;  /* 0x00000006062c783b */ /* 0x001e2c0008000200 */
[----:B------:R-:W-:Y:S08]  /*1c80*/  MUFU.EX2 R94, R76 ;  /* 0x0000004c005e7308 */ /* 0x000ff00000000800 */
[----:B------:R-:W5:Y:S08]  /*1c90*/  MUFU.EX2 R70, R70 ;  /* 0x0000004600467308 */ /* 0x000f700000000800 */
[----:B------:R1:W2:Y:S01]  /*1ca0*/  MUFU.EX2 R76, R75 ;  /* 0x0000004b004c7308 */ /* 0x0002a20000000800 */
[----:B---3--:R-:W-:Y:S01]  /*1cb0*/  F2FP.BF16.F32.PACK_AB R52, R72, R69 ;  /* 0x000000454834723e */ /* 0x008fe200000010ff */
[--C-:B------:R-:W-:Y:S01]  /*1cc0*/  FFMA R39, R105, UR8, -R9.reuse ;  /* 0x0000000869277c23 */ /* 0x100fe20008000809 */
[----:B------:R-:W-:Y:S01]  /*1cd0*/  FMUL R37, R89, 1.4426950216293334961 ;  /* 0x3fb8aa3b59257820 */ /* 0x000fe20000400000 */
[----:B------:R-:W-:Y:S01]  /*1ce0*/  FFMA R100, R100, UR8, -R9 ;  /* 0x0000000864647c23 */ /* 0x000fe20008000809 */
[----:B-1----:R-:W-:Y:S01]  /*1cf0*/  FADD R75, R69, R72 ;  /* 0x00000048454b7221 */ /* 0x002fe20000000000 */
[----:B----4-:R-:W-:-:S02]  /*1d00*/  FADD R69, R71, R73 ;  /* 0x0000004947457221 */ /* 0x010fc40000000000 */
[----:B------:R-:W1:Y:S01]  /*1d10*/  MUFU.EX2 R92, R92 ;  /* 0x0000005c005c7308 */ /* 0x000e620000000800 */
[----:B------:R-:W-:Y:S01]  /*1d20*/  FMUL R40, R77, 1.4426950216293334961 ;  /* 0x3fb8aa3b4d287820 */ /* 0x000fe20000400000 */
[----:B------:R-:W-:Y:S01]  /*1d30*/  FMUL R89, R98, 1.4426950216293334961 ;  /* 0x3fb8aa3b62597820 */ /* 0x000fe20000400000 */
[----:B------:R-:W-:Y:S01]  /*1d40*/  FMUL R95, R53, 1.4426950216293334961 ;  /* 0x3fb8aa3b355f7820 */ /* 0x000fe20000400000 */
[----:B------:R-:W-:-:S04]  /*1d50*/  FFMA R106, R106, UR8, -R42 ;  /* 0x000000086a6a7c23 */ /* 0x000fc8000800082a */
[----:B------:R-:W3:Y:S01]  /*1d60*/  MUFU.EX2 R93, R93 ;  /* 0x0000005d005d7308 */ /* 0x000ee20000000800 */
[----:B------:R-:W-:Y:S01]  /*1d70*/  F2FP.BF16.F32.PACK_AB R53, R73, R71 ;  /* 0x000000474935723e */ /* 0x000fe200000010ff */
[----:B------:R-:W-:Y:S01]  /*1d80*/  FADD R98, R68, R75 ;  /* 0x0000004b44627221 */ /* 0x000fe20000000000 */
[----:B------:R-:W-:Y:S01]  /*1d90*/  F2FP.BF16.F32.PACK_AB R54, R141, R68 ;  /* 0x000000448d36723e */ /* 0x000fe200000010ff */
[----:B-----5:R-:W-:Y:S01]  /*1da0*/  FADD R77, R70, R69 ;  /* 0x00000045464d7221 */ /* 0x020fe20000000000 */
[----:B--2---:R-:W-:Y:S01]  /*1db0*/  F2FP.BF16.F32.PACK_AB R55, R76, R70 ;  /* 0x000000464c37723e */ /* 0x004fe200000010ff */
[--C-:B------:R-:W-:Y:S01]  /*1dc0*/  FFMA R104, R104, UR8, -R9.reuse ;  /* 0x0000000868687c23 */ /* 0x100fe20008000809 */
[----:B------:R-:W2:Y:S01]  /*1dd0*/  LDSM.16.M88.4 R68, [R6+UR6+0xc00] ;  /* 0x000c00060644783b */ /* 0x000ea20008000200 */
[----:B------:R-:W-:Y:S01]  /*1de0*/  FMUL R39, R39, 1.4426950216293334961 ;  /* 0x3fb8aa3b27277820 */ /* 0x000fe20000400000 */
[----:B------:R-:W-:Y:S01]  /*1df0*/  FMUL R38, R100, 1.4426950216293334961 ;  /* 0x3fb8aa3b64267820 */ /* 0x000fe20000400000 */
[--C-:B------:R-:W-:Y:S01]  /*1e00*/  FFMA R101, R101, UR8, -R9.reuse ;  /* 0x0000000865657c23 */ /* 0x100fe20008000809 */
[----:B------:R-:W-:Y:S01]  /*1e10*/  FFMA R107, R107, UR8, -R42 ;  /* 0x000000086b6b7c23 */ /* 0x000fe2000800082a */
[----:B------:R-:W-:Y:S01]  /*1e20*/  FMUL R100, R106, 1.4426950216293334961 ;  /* 0x3fb8aa3b6a647820 */ /* 0x000fe20000400000 */
[----:B------:R-:W-:Y:S01]  /*1e30*/  FMUL R41, R104, 1.4426950216293334961 ;  /* 0x3fb8aa3b68297820 */ /* 0x000fe20000400000 */
[----:B------:R4:W-:Y:S01]  /*1e40*/  MUFU.EX2 R140, R39 ;  /* 0x00000027008c7308 */ /* 0x0009e20000000800 */
[--C-:B------:R-:W-:Y:S01]  /*1e50*/  FFMA R96, R96, UR8, -R9.reuse ;  /* 0x0000000860607c23 */ /* 0x100fe20008000809 */
[----:B------:R-:W-:Y:S01]  /*1e60*/  FFMA R97, R97, UR8, -R9 ;  /* 0x0000000861617c23 */ /* 0x000fe20008000809 */
[----:B-1----:R-:W-:Y:S01]  /*1e70*/  FMUL R60, R92, R60 ;  /* 0x0000003c5c3c7220 */ /* 0x002fe20000400000 */
[----:B----4-:R-:W-:Y:S01]  /*1e80*/  FMUL R39, R101, 1.4426950216293334961 ;  /* 0x3fb8aa3b65277820 */ /* 0x010fe20000400000 */
[----:B------:R-:W-:-:S03]  /*1e90*/  FMUL R101, R107, 1.4426950216293334961 ;  /* 0x3fb8aa3b6b657820 */ /* 0x000fc60000400000 */
[----:B------:R-:W1:Y:S01]  /*1ea0*/  MUFU.EX2 R105, R41 ;  /* 0x0000002900697308 */ /* 0x000e620000000800 */
[----:B------:R-:W-:Y:S01]  /*1eb0*/  FMUL R96, R96, 1.4426950216293334961 ;  /* 0x3fb8aa3b60607820 */ /* 0x000fe20000400000 */
[----:B------:R-:W-:Y:S01]  /*1ec0*/  FMUL R61, R92, R61 ;  /* 0x0000003d5c3d7220 */ /* 0x000fe20000400000 */
[C---:B---3--:R-:W-:Y:S01]  /*1ed0*/  FMUL R62, R93.reuse, R62 ;  /* 0x0000003e5d3e7220 */ /* 0x048fe20000400000 */
[----:B------:R-:W-:-:S04]  /*1ee0*/  FMUL R63, R93, R63 ;  /* 0x0000003f5d3f7220 */ /* 0x000fc80000400000 */
[----:B------:R-:W3:Y:S01]  /*1ef0*/  MUFU.EX2 R100, R100 ;  /* 0x0000006400647308 */ /* 0x000ee20000000800 */
[----:B------:R-:W-:Y:S01]  /*1f00*/  FFMA R99, R99, UR8, -R42 ;  /* 0x0000000863637c23 */ /* 0x000fe2000800082a */
[----:B------:R-:W-:Y:S01]  /*1f10*/  FFMA R36, R88, UR8, -R9 ;  /* 0x0000000858247c23 */ /* 0x000fe20008000809 */
[----:B------:R-:W-:Y:S01]  /*1f20*/  FMUL R97, R97, 1.4426950216293334961 ;  /* 0x3fb8aa3b61617820 */ /* 0x000fe20000400000 */
[----:B------:R-:W-:-:S04]  /*1f30*/  FMUL R72, R92, R84 ;  /* 0x000000545c487220 */ /* 0x000fc80000400000 */
[----:B------:R-:W4:Y:S01]  /*1f40*/  MUFU.EX2 R101, R101 ;  /* 0x0000006500657308 */ /* 0x000f220000000800 */
[----:B------:R-:W-:Y:S01]  /*1f50*/  FMUL R99, R99, 1.4426950216293334961 ;  /* 0x3fb8aa3b63637820 */ /* 0x000fe20000400000 */
[----:B------:R-:W-:Y:S01]  /*1f60*/  FMUL R73, R92, R85 ;  /* 0x000000555c497220 */ /* 0x000fe20000400000 */
[C---:B------:R-:W-:Y:S01]  /*1f70*/  FMUL R74, R93.reuse, R86 ;  /* 0x000000565d4a7220 */ /* 0x040fe20000400000 */
[----:B------:R-:W-:Y:S01]  /*1f80*/  FMUL R75, R93, R87 ;  /* 0x000000575d4b7220 */ /* 0x000fe20000400000 */
[----:B------:R-:W-:-:S03]  /*1f90*/  FMUL R36, R36, 1.4426950216293334961 ;  /* 0x3fb8aa3b24247820 */ /* 0x000fc60000400000 */
[----:B------:R-:W5:Y:S01]  /*1fa0*/  MUFU.EX2 R104, R96 ;  /* 0x0000006000687308 */ /* 0x000f620000000800 */
[----:B0-----:R-:W-:Y:S01]  /*1fb0*/  HMMA.16816.F32.BF16 R60, R52, R44, R60 ;  /* 0x0000002c343c723c */ /* 0x001fe2000004183c */
[--C-:B------:R-:W-:Y:S01]  /*1fc0*/  FFMA R45, R78, UR8, -R42.reuse ;  /* 0x000000084e2d7c23 */ /* 0x100fe2000800082a */
[----:B------:R-:W-:Y:S01]  /*1fd0*/  FFMA R91, R91, UR8, -R42 ;  /* 0x000000085b5b7c23 */ /* 0x000fe2000800082a */
[----:B------:R-:W-:-:S04]  /*1fe0*/  FADD R78, R141, R98 ;  /* 0x000000628d4e7221 */ /* 0x000fc80000000000 */
[----:B------:R-:W0:Y:S01]  /*1ff0*/  MUFU.EX2 R89, R89 ;  /* 0x0000005900597308 */ /* 0x000e220000000800 */
[----:B------:R-:W-:Y:S01]  /*2000*/  FADD R85, R76, R77 ;  /* 0x0000004d4c557221 */ /* 0x000fe20000000000 */
[----:B------:R-:W-:Y:S01]  /*2010*/  FFMA R102, R102, UR8, -R42 ;  /* 0x0000000866667c23 */ /* 0x000fe2000800082a */
[----:B------:R-:W-:Y:S05]  /*2020*/  HMMA.16816.F32.BF16 R72, R52, R48, R72 ;  /* 0x000000303448723c */ /* 0x000fea0000041848 */
[----:B------:R0:W2:Y:S01]  /*2030*/  MUFU.EX2 R88, R97 ;  /* 0x0000006100587308 */ /* 0x0000a20000000800 */
[----:B------:R-:W-:Y:S01]  /*2040*/  FMUL R91, R91, 1.4426950216293334961 ;  /* 0x3fb8aa3b5b5b7820 */ /* 0x000fe20000400000 */
[----:B-1----:R-:W-:Y:S01]  /*2050*/  FADD R49, R105, R78 ;  /* 0x0000004e69317221 */ /* 0x002fe20000000000 */
[----:B---3--:R-:W-:-:S05]  /*2060*/  FADD R48, R100, R85 ;  /* 0x0000005564307221 */ /* 0x008fca0000000000 */
[----:B------:R-:W1:Y:S01]  /*2070*/  MUFU.EX2 R90, R99 ;  /* 0x00000063005a7308 */ /* 0x000e620000000800 */
[----:B0-----:R-:W-:Y:S01]  /*2080*/  FMUL R97, R102, 1.4426950216293334961 ;  /* 0x3fb8aa3b66617820 */ /* 0x001fe20000400000 */
[--C-:B------:R-:W-:Y:S01]  /*2090*/  FFMA R44, R79, UR8, -R42.reuse ;  /* 0x000000084f2c7c23 */ /* 0x100fe2000800082a */
[----:B------:R-:W-:-:S05]  /*20a0*/  FFMA R103, R103, UR8, -R42 ;  /* 0x0000000867677c23 */ /* 0x000fca000800082a */
[----:B------:R-:W0:Y:S01]  /*20b0*/  MUFU.EX2 R36, R36 ;  /* 0x0000002400247308 */ /* 0x000e220000000800 */
[C---:B------:R-:W-:Y:S01]  /*20c0*/  FMUL R76, R92.reuse, R80 ;  /* 0x000000505c4c7220 */ /* 0x040fe20000400000 */
[----:B------:R-:W-:Y:S01]  /*20d0*/  FMUL R77, R92, R81 ;  /* 0x000000515c4d7220 */ /* 0x000fe20000400000 */
[C---:B------:R-:W-:Y:S01]  /*20e0*/  FMUL R78, R93.reuse, R82 ;  /* 0x000000525d4e7220 */ /* 0x040fe20000400000 */
[----:B------:R-:W-:-:S04]  /*20f0*/  FMUL R79, R93, R83 ;  /* 0x000000535d4f7220 */ /* 0x000fc80000400000 */
[----:B------:R-:W3:Y:S01]  /*2100*/  MUFU.EX2 R95, R95 ;  /* 0x0000005f005f7308 */ /* 0x000ee20000000800 */
[----:B------:R-:W-:Y:S01]  /*2110*/  FADD R49, R140, R49 ;  /* 0x000000318c317221 */ /* 0x000fe20000000000 */
[----:B----4-:R-:W-:Y:S01]  /*2120*/  FADD R82, R101, R48 ;  /* 0x0000003065527221 */ /* 0x010fe20000000000 */
[----:B------:R-:W-:-:S05]  /*2130*/  FMUL R103, R103, 1.4426950216293334961 ;  /* 0x3fb8aa3b67677820 */ /* 0x000fca0000400000 */
[----:B------:R-:W4:Y:S01]  /*2140*/  MUFU.EX2 R37, R37 ;  /* 0x0000002500257308 */ /* 0x000f220000000800 */
[C---:B------:R-:W-:Y:S01]  /*2150*/  FMUL R64, R92.reuse, R64 ;  /* 0x000000405c407220 */ /* 0x040fe20000400000 */
[----:B------:R-:W-:Y:S01]  /*2160*/  FMUL R65, R92, R65 ;  /* 0x000000415c417220 */ /* 0x000fe20000400000 */
[----:B-----5:R-:W-:Y:S01]  /*2170*/  FADD R49, R104, R49 ;  /* 0x0000003168317221 */ /* 0x020fe20000000000 */
[----:B------:R-:W-:-:S04]  /*2180*/  FMUL R66, R93, R66 ;  /* 0x000000425d427220 */ /* 0x000fc80000400000 */
[----:B------:R-:W5:Y:S01]  /*2190*/  MUFU.EX2 R96, R91 ;  /* 0x0000005b00607308 */ /* 0x000f620000000800 */
[----:B------:R-:W-:Y:S01]  /*21a0*/  FMUL R67, R93, R67 ;  /* 0x000000435d437220 */ /* 0x000fe20000400000 */
[----:B------:R-:W-:Y:S01]  /*21b0*/  FADD R83, R89, R82 ;  /* 0x0000005259537221 */ /* 0x000fe20000000000 */
[----:B------:R-:W-:Y:S05]  /*21c0*/  HMMA.16816.F32.BF16 R76, R52, R56, R76 ;  /* 0x00000038344c723c */ /* 0x000fea000004184c */
[----:B------:R-:W0:Y:S01]  /*21d0*/  MUFU.EX2 R38, R38 ;  /* 0x0000002600267308 */ /* 0x000e220000000800 */
[----:B------:R-:W-:Y:S01]  /*21e0*/  FMUL R45, R45, 1.4426950216293334961 ;  /* 0x3fb8aa3b2d2d7820 */ /* 0x000fe20000400000 */
[----:B--2---:R-:W-:Y:S01]  /*21f0*/  FADD R57, R88, R49 ;  /* 0x0000003158397221 */ /* 0x004fe20000000000 */
[----:B------:R-:W-:-:S05]  /*2200*/  FFMA R108, R108, UR8, -R9 ;  /* 0x000000086c6c7c23 */ /* 0x000fca0008000809 */
[----:B------:R-:W2:Y:S01]  /*2210*/  MUFU.EX2 R97, R97 ;  /* 0x0000006100617308 */ /* 0x000ea20000000800 */
[----:B-1----:R-:W-:Y:S01]  /*2220*/  FADD R84, R90, R83 ;  /* 0x000000535a547221 */ /* 0x002fe20000000000 */
[----:B------:R-:W-:Y:S01]  /*2230*/  FFMA R110, R110, UR8, -R42 ;  /* 0x000000086e6e7c23 */ /* 0x000fe2000800082a */
[----:B------:R-:W-:Y:S05]  /*2240*/  HMMA.16816.F32.BF16 R52, R52, R68, R64 ;  /* 0x000000443434723c */ /* 0x000fea0000041840 */
[----:B------:R-:W1:Y:S01]  /*2250*/  MUFU.EX2 R39, R39 ;  /* 0x0000002700277308 */ /* 0x000e620000000800 */
[----:B------:R-:W-:Y:S01]  /*2260*/  FMUL R44, R44, 1.4426950216293334961 ;  /* 0x3fb8aa3b2c2c7820 */ /* 0x000fe20000400000 */
[----:B0-----:R-:W-:Y:S01]  /*2270*/  FADD R64, R36, R57 ;  /* 0x0000003924407221 */ /* 0x001fe20000000000 */
[----:B------:R-:W-:-:S05]  /*2280*/  FMUL R41, R108, 1.4426950216293334961 ;  /* 0x3fb8aa3b6c297820 */ /* 0x000fca0000400000 */
[----:B------:R-:W0:Y:S01]  /*2290*/  MUFU.EX2 R98, R103 ;  /* 0x0000006700627308 */ /* 0x000e220000000800 */
[----:B---3--:R-:W-:Y:S01]  /*22a0*/  FADD R57, R95, R84 ;  /* 0x000000545f397221 */ /* 0x008fe20000000000 */
[----:B------:R-:W-:Y:S01]  /*22b0*/  FFMA R109, R109, UR8, -R9 ;  /* 0x000000086d6d7c23 */ /* 0x000fe20008000809 */
[----:B------:R-:W-:Y:S01]  /*22c0*/  FMUL R56, R110, 1.4426950216293334961 ;  /* 0x3fb8aa3b6e387820 */ /* 0x000fe20000400000 */
[----:B------:R-:W-:-:S04]  /*22d0*/  FFMA R111, R111, UR8, -R42 ;  /* 0x000000086f6f7c23 */ /* 0x000fc8000800082a */
[----:B------:R4:W3:Y:S01]  /*22e0*/  MUFU.EX2 R48, R45 ;  /* 0x0000002d00307308 */ /* 0x0008e20000000800 */
[----:B------:R-:W-:-:S07]  /*22f0*/  FMUL R43, R109, 1.4426950216293334961 ;  /* 0x3fb8aa3b6d2b7820 */ /* 0x000fce0000400000 */
[----:B------:R-:W0:Y:S01]  /*2300*/  MUFU.EX2 R40, R40 ;  /* 0x0000002800287308 */ /* 0x000e220000000800 */
[----:B----4-:R-:W-:Y:S01]  /*2310*/  FADD R45, R37, R64 ;  /* 0x00000040252d7221 */ /* 0x010fe20000000000 */
[----:B-----5:R-:W-:Y:S01]  /*2320*/  FADD R64, R96, R57 ;  /* 0x0000003960407221 */ /* 0x020fe20000000000 */
[----:B------:R-:W-:Y:S01]  /*2330*/  FMUL R57, R111, 1.4426950216293334961 ;  /* 0x3fb8aa3b6f397820 */ /* 0x000fe20000400000 */
[----:B------:R-:W-:Y:S01]  /*2340*/  F2FP.BF16.F32.PACK_AB R80, R140, R105 ;  /* 0x000000698c50723e */ /* 0x000fe200000010ff */
[----:B------:R-:W-:Y:S03]  /*2350*/  LDSM.16.M88.4 R84, [R160+UR6+0x400] ;  /* 0x00040006a054783b */ /* 0x000fe60008000200 */
[----:B------:R4:W5:Y:S01]  /*2360*/  MUFU.EX2 R49, R44 ;  /* 0x0000002c00317308 */ /* 0x0009620000000800 */
[----:B------:R-:W-:-:S07]  /*2370*/  F2FP.BF16.F32.PACK_AB R81, R101, R100 ;  /* 0x000000646551723e */ /* 0x000fce00000010ff */
[----:B------:R-:W3:Y:S01]  /*2380*/  MUFU.EX2 R41, R41 ;  /* 0x0000002900297308 */ /* 0x000ee20000000800 */
[----:B----4-:R-:W-:Y:S01]  /*2390*/  FADD R44, R38, R45 ;  /* 0x0000002d262c7221 */ /* 0x010fe20000000000 */
[----:B--2---:R-:W-:-:S06]  /*23a0*/  FADD R45, R97, R64 ;  /* 0x00000040612d7221 */ /* 0x004fcc0000000000 */
[----:B------:R-:W2:Y:S01]  /*23b0*/  MUFU.EX2 R56, R56 ;  /* 0x0000003800387308 */ /* 0x000ea20000000800 */
[----:B-1----:R-:W-:Y:S01]  /*23c0*/  FADD R65, R39, R44 ;  /* 0x0000002c27417221 */ /* 0x002fe20000000000 */
[----:B0-----:R-:W-:Y:S01]  /*23d0*/  FADD R67, R98, R45 ;  /* 0x0000002d62437221 */ /* 0x001fe20000000000 */
[----:B------:R-:W-:Y:S02]  /*23e0*/  F2FP.BF16.F32.PACK_AB R82, R88, R104 ;  /* 0x000000685852723e */ /* 0x000fe400000010ff */
[----:B------:R-:W-:-:S03]  /*23f0*/  F2FP.BF16.F32.PACK_AB R83, R90, R89 ;  /* 0x000000595a53723e */ /* 0x000fc600000010ff */
[----:B------:R-:W0:Y:S01]  /*2400*/  MUFU.EX2 R43, R43 ;  /* 0x0000002b002b7308 */ /* 0x000e220000000800 */
[----:B------:R-:W-:Y:S01]  /*2410*/  FADD R69, R94, R65 ;  /* 0x000000415e457221 */ /* 0x000fe20000000000 */
[----:B---3--:R-:W-:Y:S01]  /*2420*/  FADD R100, R48, R67 ;  /* 0x0000004330647221 */ /* 0x008fe20000000000 */
[----:B------:R-:W-:Y:S05]  /*2430*/  LDSM.16.M88.4 R88, [R160+UR6] ;  /* 0x00000006a058783b */ /* 0x000fea0008000200 */
[----:B------:R-:W1:Y:S01]  /*2440*/  MUFU.EX2 R57, R57 ;  /* 0x0000003900397308 */ /* 0x000e620000000800 */
[----:B------:R-:W-:Y:S01]  /*2450*/  FADD R68, R40, R69 ;  /* 0x0000004528447221 */ /* 0x000fe20000000000 */
[C---:B------:R-:W-:Y:S01]  /*2460*/  HMMA.16816.F32.BF16 R60, R80.reuse, R46, R60 ;  /* 0x0000002e503c723c */ /* 0x040fe2000004183c */
[----:B-----5:R-:W-:Y:S01]  /*2470*/  FADD R69, R49, R100 ;  /* 0x0000006431457221 */ /* 0x020fe20000000000 */
[----:B------:R-:W-:Y:S04]  /*2480*/  LDSM.16.M88.4 R44, [R160+UR6+0x800] ;  /* 0x00080006a02c783b */ /* 0x000fe80008000200 */
[----:B------:R-:W-:Y:S02]  /*2490*/  LDSM.16.M88.4 R64, [R160+UR6+0xc00] ;  /* 0x000c0006a040783b */ /* 0x000fe40008000200 */
[----:B------:R-:W-:Y:S01]  /*24a0*/  HMMA.16816.F32.BF16 R72, R80, R50, R72 ;  /* 0x000000325048723c */ /* 0x000fe20000041848 */
[----:B------:R-:W-:Y:S01]  /*24b0*/  FADD R50, R41, R68 ;  /* 0x0000004429327221 */ /* 0x000fe20000000000 */
[----:B--2---:R-:W-:-:S03]  /*24c0*/  FADD R68, R56, R69 ;  /* 0x0000004538447221 */ /* 0x004fc60000000000 */
[----:B0-----:R-:W-:Y:S01]  /*24d0*/  FADD R50, R43, R50 ;  /* 0x000000322b327221 */ /* 0x001fe20000000000 */
[----:B-1----:R-:W-:Y:S02]  /*24e0*/  FADD R51, R57, R68 ;  /* 0x0000004439337221 */ /* 0x002fe40000000000 */
[C---:B------:R-:W-:Y:S02]  /*24f0*/  HMMA.16816.F32.BF16 R76, R80.reuse, R58, R76 ;  /* 0x0000003a504c723c */ /* 0x040fe4000004184c */
[----:B------:R-:W0:Y:S04]  /*2500*/  SHFL.BFLY PT, R59, R50, 0x2, 0x1f ;  /* 0x0c401f00323b7f89 */ /* 0x000e2800000e0000 */
[----:B------:R-:W1:Y:S02]  /*2510*/  SHFL.BFLY PT, R58, R51, 0x2, 0x1f ;  /* 0x0c401f00333a7f89 */ /* 0x000e6400000e0000 */
[----:B------:R-:W-:Y:S01]  /*2520*/  HMMA.16816.F32.BF16 R52, R80, R70, R52 ;  /* 0x000000465034723c */ /* 0x000fe20000041834 */
[----:B------:R-:W-:-:S02]  /*2530*/  F2FP.BF16.F32.PACK_AB R36, R37, R36 ;  /* 0x000000242524723e */ /* 0x000fc400000010ff */
[----:B------:R-:W-:Y:S02]  /*2540*/  F2FP.BF16.F32.PACK_AB R38, R39, R38 ;  /* 0x000000262726723e */ /* 0x000fe400000010ff */
[----:B------:R-:W-:Y:S02]  /*2550*/  F2FP.BF16.F32.PACK_AB R37, R96, R95 ;  /* 0x0000005f6025723e */ /* 0x000fe400000010ff */
[----:B------:R-:W-:Y:S01]  /*2560*/  F2FP.BF16.F32.PACK_AB R39, R98, R97 ;  /* 0x000000616227723e */ /* 0x000fe200000010ff */
[----:B0-----:R-:W-:Y:S01]  /*2570*/  FADD R59, R50, R59 ;  /* 0x0000003b323b7221 */ /* 0x001fe20000000000 */
[----:B-1----:R-:W-:-:S05]  /*2580*/  FADD R58, R51, R58 ;  /* 0x0000003a333a7221 */ /* 0x002fca0000000000 */
[C---:B------:R-:W-:Y:S01]  /*2590*/  HMMA.16816.F32.BF16 R76, R36.reuse, R44, R76 ;  /* 0x0000002c244c723c */ /* 0x040fe2000004184c */
[----:B------:R-:W0:Y:S04]  /*25a0*/  SHFL.BFLY PT, R44, R59, 0x1, 0x1f ;  /* 0x0c201f003b2c7f89 */ /* 0x000e2800000e0000 */
[----:B------:R-:W1:Y:S03]  /*25b0*/  SHFL.BFLY PT, R45, R58, 0x1, 0x1f ;  /* 0x0c201f003a2d7f89 */ /* 0x000e6600000e0000 */
[C---:B------:R-:W-:Y:S08]  /*25c0*/  HMMA.16816.F32.BF16 R60, R36.reuse, R88, R60 ;  /* 0x00000058243c723c */ /* 0x040ff0000004183c */
[C---:B------:R-:W-:Y:S08]  /*25d0*/  HMMA.16816.F32.BF16 R72, R36.reuse, R84, R72 ;  /* 0x000000542448723c */ /* 0x040ff00000041848 */
[----:B------:R-:W-:Y:S01]  /*25e0*/  HMMA.16816.F32.BF16 R52, R36, R64, R52 ;  /* 0x000000402434723c */ /* 0x000fe20000041834 */
[----:B------:R-:W-:Y:S01]  /*25f0*/  UIADD3 UR4, UPT, UPT, UR4, 0x40, URZ ;  /* 0x0000004004047890 */ /* 0x000fe2000fffe0ff */
[----:B------:R-:W-:-:S02]  /*2600*/  F2FP.BF16.F32.PACK_AB R36, R40, R94 ;  /* 0x0000005e2824723e */ /* 0x000fc400000010ff */
[----:B------:R-:W-:Y:S01]  /*2610*/  F2FP.BF16.F32.PACK_AB R37, R49, R48 ;  /* 0x000000303125723e */ /* 0x000fe200000010ff */
[----:B------:R-:W-:Y:S01]  /*2620*/  UISETP.GE.AND UP0, UPT, UR4, UR5, UPT ;  /* 0x000000050400728c */ /* 0x000fe2000bf06270 */
[----:B------:R-:W-:Y:S02]  /*2630*/  F2FP.BF16.F32.PACK_AB R38, R43, R41 ;  /* 0x000000292b26723e */ /* 0x000fe400000010ff */
[----:B------:R-:W-:Y:S01]  /*2640*/  F2FP.BF16.F32.PACK_AB R39, R57, R56 ;  /* 0x000000383927723e */ /* 0x000fe200000010ff */
[----:B------:R-:W-:Y:S01]  /*2650*/  IMAD R2, R161, 0x40, R2 ;  /* 0x00000040a1027824 */ /* 0x000fe200078e0202 */
[----:B------:R-:W-:-:S05]  /*2660*/  LEA R5, R3, R5, 0x6 ;  /* 0x0000000503057211 */ /* 0x000fca00078e30ff */
[----:B------:R-:W-:Y:S01]  /*2670*/  HMMA.16816.F32.BF16 R60, R36, R90, R60 ;  /* 0x0000005a243c723c */ /* 0x000fe2000004183c */
[----:B------:R-:W-:Y:S02]  /*2680*/  MOV R115, R9 ;  /* 0x0000000900737202 */ /* 0x000fe40000000f00 */
[----:B------:R-:W-:-:S05]  /*2690*/  MOV R114, R42 ;  /* 0x0000002a00727202 */ /* 0x000fca0000000f00 */
[C---:B------:R-:W-:Y:S08]  /*26a0*/  HMMA.16816.F32.BF16 R84, R36.reuse, R86, R72 ;  /* 0x000000562454723c */ /* 0x040ff00000041848 */
[C---:B------:R-:W-:Y:S08]  /*26b0*/  HMMA.16816.F32.BF16 R80, R36.reuse, R46, R76 ;  /* 0x0000002e2450723c */ /* 0x040ff0000004184c */
[----:B------:R-:W-:Y:S01]  /*26c0*/  HMMA.16816.F32.BF16 R64, R36, R66, R52 ;  /* 0x000000422440723c */ /* 0x000fe20000041834 */
[----:B0-----:R-:W-:Y:S01]  /*26d0*/  FADD R37, R59, R44 ;  /* 0x0000002c3b257221 */ /* 0x001fe20000000000 */
[----:B-1----:R-:W-:-:S03]  /*26e0*/  FADD R36, R58, R45 ;  /* 0x0000002d3a247221 */ /* 0x002fc60000000000 */
[----:B------:R-:W-:Y:S01]  /*26f0*/  FFMA R4, R92, R4, R37 ;  /* 0x000000045c047223 */ /* 0x000fe20000000025 */
[----:B------:R-:W-:Y:S01]  /*2700*/  FFMA R8, R93, R8, R36 ;  /* 0x000000085d087223 */ /* 0x000fe20000000024 */
[----:B------:R-:W-:-:S13]  /*2710*/  BRA.U !UP0, `(.L_x_1) ;  /* 0xffffffe508f47547 */ /* 0x000fda000b83ffff */
.L_x_0:
[C---:B0-----:R-:W-:Y:S01]  /*2720*/  SHF.L.U32 R2, R165.reuse, 0x3, RZ ;  /* 0x00000003a5027819 */ /* 0x041fe200000006ff */
[----:B------:R-:W-:Y:S01]  /*2730*/  BAR.SYNC.DEFER_BLOCKING 0x0 ;  /* 0x0000000000007b1d */ /* 0x000fe20000010000 */
[C---:B------:R-:W-:Y:S02]  /*2740*/  SHF.L.U32 R0, R165.reuse, 0x2, RZ ;  /* 0x00000002a5007819 */ /* 0x040fe400000006ff */
[----:B------:R-:W-:Y:S02]  /*2750*/  LOP3.LUT R2, R2, 0x180, RZ, 0xc0, !PT ;  /* 0x0000018002027812 */ /* 0x000fe400078ec0ff */
[C---:B------:R-:W-:Y:S01]  /*2760*/  LOP3.LUT R6, R165.reuse, 0x7, RZ, 0xc0, !PT ;  /* 0x00000007a5067812 */ /* 0x040fe200078ec0ff */
[----:B------:R-:W0:Y:S01]  /*2770*/  LDCU.64 UR4, c[0x0][0x3e0] ;  /* 0x00007c00ff0477ac */ /* 0x000e220008000a00 */
[----:B------:R-:W-:Y:S01]  /*2780*/  SHF.L.U32 R3, R165, 0x6, RZ ;  /* 0x00000006a5037819 */ /* 0x000fe200000006ff */
[----:B------:R-:W1:Y:S01]  /*2790*/  S2R R29, SR_TID.X ;  /* 0x00000000001d7919 */ /* 0x000e620000002100 */
[----:B------:R-:W-:Y:S01]  /*27a0*/  LOP3.LUT R0, R0, 0xb8, RZ, 0xc0, !PT ;  /* 0x000000b800007812 */ /* 0x000fe200078ec0ff */
[----:B------:R-:W-:Y:S01]  /*27b0*/  IMAD R10, R6, 0x10, R2 ;  /* 0x00000010060a7824 */ /* 0x000fe200078e0202 */
[----:B------:R-:W-:Y:S01]  /*27c0*/  MOV R13, R4 ;  /* 0x00000004000d7202 */ /* 0x000fe20000000f00 */
[----:B------:R-:W-:Y:S01]  /*27d0*/  FMUL R2, R8, 8388608 ;  /* 0x4b00000008027820 */ /* 0x000fe20000400000 */
[----:B------:R-:W-:-:S02]  /*27e0*/  LEA R12, R6, UR6, 0x3 ;  /* 0x00000006060c7c11 */ /* 0x000fc4000f8e18ff */
[----:B------:R-:W-:Y:S01]  /*27f0*/  LOP3.LUT R6, R0, 0x40, R3, 0xf8, !PT ;  /* 0x0000004000067812 */ /* 0x000fe200078ef803 */
[C---:B------:R-:W-:Y:S01]  /*2800*/  FMUL R0, R13.reuse, 8388608 ;  /* 0x4b0000000d007820 */ /* 0x040fe20000400000 */
[----:B------:R-:W-:Y:S02]  /*2810*/  FSETP.GEU.AND P1, PT, R13, 1.175494350822287508e-38, PT ;  /* 0x008000000d00780b */ /* 0x000fe40003f2e000 */
[----:B------:R-:W-:Y:S02]  /*2820*/  FSETP.GEU.AND P2, PT, R8, 1.175494350822287508e-38, PT ;  /* 0x008000000800780b */ /* 0x000fe40003f4e000 */
[----:B------:R-:W-:Y:S02]  /*2830*/  FSEL R25, R0, R13, !P1 ;  /* 0x0000000d00197208 */ /* 0x000fe40004800000 */
[----:B------:R-:W-:Y:S01]  /*2840*/  FSEL R26, R2, R8, !P2 ;  /* 0x00000008021a7208 */ /* 0x000fe20005000000 */
[----:B0-----:R-:W-:Y:S01]  /*2850*/  UIMAD UR4, UR7, UR4, URZ ;  /* 0x00000004070472a4 */ /* 0x001fe2000f8e02ff */
[----:B------:R-:W-:-:S02]  /*2860*/  IADD3 R0, PT, PT, R25, -0x3f3504f3, RZ ;  /* 0xc0cafb0d19007810 */ /* 0x000fc40007ffe0ff */
[----:B------:R-:W-:Y:S01]  /*2870*/  SHF.R.U32.HI R5, RZ, 0x1, R165 ;  /* 0x00000001ff057819 */ /* 0x000fe200000116a5 */
[----:B------:R-:W-:Y:S01]  /*2880*/  USHF.L.U32 UR8, UR4, 0x1, URZ ;  /* 0x0000000104087899 */ /* 0x000fe200080006ff */
[----:B------:R-:W-:Y:S02]  /*2890*/  LOP3.LUT R2, R0, 0xff800000, RZ, 0xc0, !PT ;  /* 0xff80000000027812 */ /* 0x000fe400078ec0ff */
[----:B------:R-:W-:Y:S02]  /*28a0*/  FSEL R0, RZ, -23, P1 ;  /* 0xc1b80000ff007808 */ /* 0x000fe40000800000 */
[----:B------:R-:W-:Y:S02]  /*28b0*/  FSETP.GT.AND P1, PT, |R13|, 8.50705917302346158658e+37, PT ;  /* 0x7e8000000d00780b */ /* 0x000fe40003f24200 */
[----:B------:R-:W-:Y:S02]  /*28c0*/  LOP3.LUT R5, R5, 0x4, RZ, 0xc0, !PT ;  /* 0x0000000405057812 */ /* 0x000fe400078ec0ff */
[----:B------:R-:W-:-:S02]  /*28d0*/  FSETP.GEU.AND P3, PT, |R13|, 1.175494350822287508e-38, PT ;  /* 0x008000000d00780b */ /* 0x000fc40003f6e200 */
[----:B------:R-:W-:Y:S02]  /*28e0*/  IADD3 R11, PT, PT, R5, R12, RZ ;  /* 0x0000000c050b7210 */ /* 0x000fe40007ffe0ff */
[----:B------:R-:W-:Y:S02]  /*28f0*/  SHF.L.U32 R4, R165, 0x7, RZ ;  /* 0x00000007a5047819 */ /* 0x000fe400000006ff */
[--C-:B------:R-:W-:Y:S02]  /*2900*/  LOP3.LUT R5, R10, 0x48, R165.reuse, 0x78, !PT ;  /* 0x000000480a057812 */ /* 0x100fe400078e78a5 */
[----:B------:R-:W-:Y:S01]  /*2910*/  FSETP.GT.AND P0, PT, |R8|, 8.50705917302346158658e+37, PT ;  /* 0x7e8000000800780b */ /* 0x000fe20003f04200 */
[----:B------:R-:W-:Y:S01]  /*2920*/  @P1 FMUL R13, R13, 0.25 ;  /* 0x3e8000000d0d1820 */ /* 0x000fe20000400000 */
[----:B------:R-:W-:Y:S01]  /*2930*/  SHF.R.S32.HI R3, RZ, 0x4, R165 ;  /* 0x00000004ff037819 */ /* 0x000fe200000114a5 */
[----:B------:R-:W-:Y:S01]  /*2940*/  @P1 FMUL R64, R64, 0.25 ;  /* 0x3e80000040401820 */ /* 0x000fe20000400000 */
[----:B------:R-:W-:Y:S01]  /*2950*/  LOP3.LUT R23, R5, 0x600, R4, 0xf8, !PT ;  /* 0x0000060005177812 */ /* 0x000fe200078ef804 */
[----:B------:R-:W-:Y:S01]  /*2960*/  @!P3 FMUL R13, R13, 16777216 ;  /* 0x4b8000000d0db820 */ /* 0x000fe20000400000 */
[----:B------:R-:W-:Y:S01]  /*2970*/  FSEL R4, RZ, -23, P2 ;  /* 0xc1b80000ff047808 */ /* 0x000fe20001000000 */
[----:B------:R-:W-:Y:S01]  /*2980*/  @P1 FMUL R80, R80, 0.25 ;  /* 0x3e80000050501820 */ /* 0x000fe20000400000 */
[----:B------:R-:W-:Y:S01]  /*2990*/  FSETP.GEU.AND P2, PT, |R8|, 1.175494350822287508e-38, PT ;  /* 0x008000000800780b */ /* 0x000fe20003f4e200 */
[----:B------:R-:W0:Y:S01]  /*29a0*/  MUFU.RCP R10, R13 ;  /* 0x0000000d000a7308 */ /* 0x000e220000001000 */
[----:B------:R-:W-:Y:S01]  /*29b0*/  SGXT R3, R3, 0x1 ;  /* 0x000000010303781a */ /* 0x000fe20000000200 */
[----:B------:R-:W-:Y:S01]  /*29c0*/  @!P3 FMUL R64, R64, 16777216 ;  /* 0x4b8000004040b820 */ /* 0x000fe20000400000 */
[----:B------:R-:W-:Y:S01]  /*29d0*/  @!P3 FMUL R80, R80, 16777216 ;  /* 0x4b8000005050b820 */ /* 0x000fe20000400000 */
[----:B------:R-:W-:Y:S01]  /*29e0*/  @P0 FMUL R8, R8, 0.25 ;  /* 0x3e80000008080820 */ /* 0x000fe20000400000 */
[----:B------:R-:W-:Y:S01]  /*29f0*/  LOP3.LUT R22, R6, 0x240, R3, 0x78, !PT ;  /* 0x0000024006167812 */ /* 0x000fe200078e7803 */
[----:B------:R-:W-:Y:S01]  /*2a00*/  @P0 FMUL R67, R67, 0.25 ;  /* 0x3e80000043430820 */ /* 0x000fe20000400000 */
[----:B------:R-:W-:Y:S01]  /*2a10*/  IADD3 R3, PT, PT, R26, -0x3f3504f3, RZ ;  /* 0xc0cafb0d1a037810 */ /* 0x000fe20007ffe0ff */
[----:B------:R-:W-:Y:S01]  /*2a20*/  @P0 FMUL R66, R66, 0.25 ;  /* 0x3e80000042420820 */ /* 0x000fe20000400000 */
[----:B------:R-:W-:Y:S01]  /*2a30*/  LOP3.LUT R6, R165, 0x10, RZ, 0xc0, !PT ;  /* 0x00000010a5067812 */ /* 0x000fe200078ec0ff */
[----:B------:R-:W-:Y:S01]  /*2a40*/  @P0 FMUL R83, R83, 0.25 ;  /* 0x3e80000053530820 */ /* 0x000fe20000400000 */
[----:B------:R-:W-:Y:S01]  /*2a50*/  LOP3.LUT R5, R3, 0xff800000, RZ, 0xc0, !PT ;  /* 0xff80000003057812 */ /* 0x000fe200078ec0ff */
[----:B------:R-:W-:Y:S01]  /*2a60*/  @!P2 FMUL R8, R8, 16777216 ;  /* 0x4b8000000808a820 */ /* 0x000fe20000400000 */
[----:B------:R-:W-:Y:S01]  /*2a70*/  I2FP.F32.S32 R3, R2 ;  /* 0x0000000200037245 */ /* 0x000fe20000201400 */
[----:B------:R-:W-:Y:S01]  /*2a80*/  @P0 FMUL R82, R82, 0.25 ;  /* 0x3e80000052520820 */ /* 0x000fe20000400000 */
[----:B------:R-:W-:Y:S01]  /*2a90*/  LEA R24, R6, R11, 0x2 ;  /* 0x0000000b06187211 */ /* 0x000fe200078e10ff */
[----:B------:R-:W-:Y:S01]  /*2aa0*/  @P0 FMUL R87, R87, 0.25 ;  /* 0x3e80000057570820 */ /* 0x000fe20000400000 */
[C---:B0-----:R-:W-:Y:S01]  /*2ab0*/  FMUL R6, R10.reuse, R64 ;  /* 0x000000400a067220 */ /* 0x041fe20000400000 */
[----:B------:R-:W-:Y:S01]  /*2ac0*/  FFMA.FTZ R0, R3, 1.1920928955078125e-07, R0 ;  /* 0x3400000003007823 */ /* 0x000fe20000010000 */
[----:B------:R-:W-:Y:S01]  /*2ad0*/  FMUL R11, R10, R80 ;  /* 0x000000500a0b7220 */ /* 0x000fe20000400000 */
[----:B------:R-:W0:Y:S01]  /*2ae0*/  MUFU.RCP R3, R8 ;  /* 0x0000000800037308 */ /* 0x000e220000001000 */
[-C--:B------:R-:W-:Y:S01]  /*2af0*/  I2FP.F32.S32 R7, R5.reuse ;  /* 0x0000000500077245 */ /* 0x080fe20000201400 */
[----:B------:R-:W-:Y:S01]  /*2b00*/  @P0 FMUL R86, R86, 0.25 ;  /* 0x3e80000056560820 */ /* 0x000fe20000400000 */
[----:B------:R-:W-:Y:S01]  /*2b10*/  @P0 FMUL R63, R63, 0.25 ;  /* 0x3e8000003f3f0820 */ /* 0x000fe20000400000 */
[----:B------:R-:W-:Y:S01]  /*2b20*/  @P0 FMUL R62, R62, 0.25 ;  /* 0x3e8000003e3e0820 */ /* 0x000fe20000400000 */
[----:B------:R-:W-:Y:S01]  /*2b30*/  IMAD.IADD R2, R25, 0x1, -R2 ;  /* 0x0000000119027824 */ /* 0x000fe200078e0a02 */
[----:B------:R-:W-:Y:S01]  /*2b40*/  IADD3 R5, PT, PT, R26, -R5, RZ ;  /* 0x800000051a057210 */ /* 0x000fe20007ffe0ff */
[----:B------:R-:W-:Y:S01]  /*2b50*/  @!P2 FMUL R67, R67, 16777216 ;  /* 0x4b8000004343a820 */ /* 0x000fe20000400000 */
[----:B------:R-:W-:Y:S01]  /*2b60*/  F2FP.BF16.F32.PACK_AB R21, R6, R11 ;  /* 0x0000000b0615723e */ /* 0x000fe200000010ff */
[----:B------:R-:W-:Y:S01]  /*2b70*/  @!P2 FMUL R66, R66, 16777216 ;  /* 0x4b8000004242a820 */ /* 0x000fe20000400000 */
[----:B------:R-:W-:Y:S01]  /*2b80*/  @!P2 FMUL R83, R83, 16777216 ;  /* 0x4b8000005353a820 */ /* 0x000fe20000400000 */
[----:B------:R-:W-:Y:S01]  /*2b90*/  @!P2 FMUL R82, R82, 16777216 ;  /* 0x4b8000005252a820 */ /* 0x000fe20000400000 */
[----:B------:R-:W-:Y:S01]  /*2ba0*/  @!P2 FMUL R87, R87, 16777216 ;  /* 0x4b8000005757a820 */ /* 0x000fe20000400000 */
[----:B------:R-:W-:Y:S01]  /*2bb0*/  @!P2 FMUL R86, R86, 16777216 ;  /* 0x4b8000005656a820 */ /* 0x000fe20000400000 */
[----:B------:R-:W-:Y:S01]  /*2bc0*/  @!P2 FMUL R63, R63, 16777216 ;  /* 0x4b8000003f3fa820 */ /* 0x000fe20000400000 */
[----:B------:R-:W-:Y:S01]  /*2bd0*/  @!P2 FMUL R62, R62, 16777216 ;  /* 0x4b8000003e3ea820 */ /* 0x000fe20000400000 */
[----:B------:R-:W-:Y:S01]  /*2be0*/  MOV R6, 0x3dc6b27f ;  /* 0x3dc6b27f00067802 */ /* 0x000fe20000000f00 */
[----:B------:R-:W-:Y:S01]  /*2bf0*/  FADD R2, R2, -1 ;  /* 0xbf80000002027421 */ /* 0x000fe20000000000 */
[----:B------:R-:W-:Y:S01]  /*2c00*/  FADD R5, R5, -1 ;  /* 0xbf80000005057421 */ /* 0x000fe20000000000 */
[----:B------:R-:W-:Y:S01]  /*2c10*/  FFMA.FTZ R4, R7, 1.1920928955078125e-07, R4 ;  /* 0x3400000007047823 */ /* 0x000fe20000010004 */
[C---:B0-----:R-:W-:Y:S01]  /*2c20*/  FMUL R7, R3.reuse, R67 ;  /* 0x0000004303077220 */ /* 0x041fe20000400000 */
[C---:B------:R-:W-:Y:S01]  /*2c30*/  FMUL R8, R3.reuse, R66 ;  /* 0x0000004203087220 */ /* 0x040fe20000400000 */
[C---:B------:R-:W-:Y:S01]  /*2c40*/  FMUL R12, R3.reuse, R83 ;  /* 0x00000053030c7220 */ /* 0x040fe20000400000 */
[C---:B------:R-:W-:Y:S01]  /*2c50*/  FMUL R13, R3.reuse, R82 ;  /* 0x00000052030d7220 */ /* 0x040fe20000400000 */
[C---:B------:R-:W-:Y:S01]  /*2c60*/  FMUL R15, R3.reuse, R87 ;  /* 0x00000057030f7220 */ /* 0x040fe20000400000 */
[C---:B------:R-:W-:Y:S01]  /*2c70*/  FMUL R16, R3.reuse, R86 ;  /* 0x0000005603107220 */ /* 0x040fe20000400000 */
[C---:B------:R-:W-:Y:S01]  /*2c80*/  FMUL R18, R3.reuse, R63 ;  /* 0x0000003f03127220 */ /* 0x040fe20000400000 */
[----:B------:R-:W-:Y:S01]  /*2c90*/  FMUL R19, R3, R62 ;  /* 0x0000003e03137220 */ /* 0x000fe20000400000 */
[-C--:B------:R-:W-:Y:S01]  /*2ca0*/  FFMA.FTZ R3, R2, R6.reuse, -0.16845393180847167969 ;  /* 0xbe2c7f3002037423 */ /* 0x080fe20000010006 */
[----:B------:R-:W-:Y:S01]  /*2cb0*/  FFMA.FTZ R6, R5, R6, -0.16845393180847167969 ;  /* 0xbe2c7f3005067423 */ /* 0x000fe20000010006 */
[----:B------:R-:W-:Y:S01]  /*2cc0*/  @P1 FMUL R84, R84, 0.25 ;  /* 0x3e80000054541820 */ /* 0x000fe20000400000 */
[----:B------:R-:W-:Y:S01]  /*2cd0*/  @P1 FMUL R60, R60, 0.25 ;  /* 0x3e8000003c3c1820 */ /* 0x000fe20000400000 */
[----:B------:R-:W-:Y:S01]  /*2ce0*/  @P1 FMUL R65, R65, 0.25 ;  /* 0x3e80000041411820 */ /* 0x000fe20000400000 */
[----:B------:R-:W-:Y:S01]  /*2cf0*/  FFMA.FTZ R6, R5, R6, 0.1716887056827545166 ;  /* 0x3e2fcf2a05067423 */ /* 0x000fe20000010006 */
[----:B------:R-:W-:Y:S01]  /*2d00*/  @!P3 FMUL R84, R84, 16777216 ;  /* 0x4b8000005454b820 */ /* 0x000fe20000400000 */
[----:B------:R-:W-:Y:S01]  /*2d10*/  @!P3 FMUL R60, R60, 16777216 ;  /* 0x4b8000003c3cb820 */ /* 0x000fe20000400000 */
[----:B------:R-:W-:Y:S01]  /*2d20*/  @P1 FMUL R81, R81, 0.25 ;  /* 0x3e80000051511820 */ /* 0x000fe20000400000 */
[----:B------:R-:W-:Y:S01]  /*2d30*/  @P1 FMUL R85, R85, 0.25 ;  /* 0x3e80000055551820 */ /* 0x000fe20000400000 */
[----:B------:R-:W-:Y:S01]  /*2d40*/  FFMA.FTZ R6, R5, R6, -0.17900948226451873779 ;  /* 0xbe374e4305067423 */ /* 0x000fe20000010006 */
[----:B------:R-:W-:Y:S01]  /*2d50*/  @P1 FMUL R61, R61, 0.25 ;  /* 0x3e8000003d3d1820 */ /* 0x000fe20000400000 */
[C---:B------:R-:W-:Y:S01]  /*2d60*/  FMUL R14, R10.reuse, R84 ;  /* 0x000000540a0e7220 */ /* 0x040fe20000400000 */
[----:B------:R-:W-:Y:S01]  /*2d70*/  FMUL R17, R10, R60 ;  /* 0x0000003c0a117220 */ /* 0x000fe20000400000 */
[----:B------:R-:W-:Y:S01]  /*2d80*/  @!P3 FMUL R65, R65, 16777216 ;  /* 0x4b8000004141b820 */ /* 0x000fe20000400000 */
[----:B------:R-:W-:Y:S01]  /*2d90*/  @!P3 FMUL R81, R81, 16777216 ;  /* 0x4b8000005151b820 */ /* 0x000fe20000400000 */
[----:B------:R-:W-:Y:S01]  /*2da0*/  @!P3 FMUL R85, R85, 16777216 ;  /* 0x4b8000005555b820 */ /* 0x000fe20000400000 */
[----:B------:R-:W-:Y:S01]  /*2db0*/  FFMA.FTZ R6, R5, R6, 0.20512372255325317383 ;  /* 0x3e520bf405067423 */ /* 0x000fe20000010006 */
[----:B------:R-:W-:Y:S01]  /*2dc0*/  @!P3 FMUL R61, R61, 16777216 ;  /* 0x4b8000003d3db820 */ /* 0x000fe20000400000 */
[----:B------:R-:W-:Y:S01]  /*2dd0*/  F2FP.BF16.F32.PACK_AB R20, R14, R17 ;  /* 0x000000110e14723e */ /* 0x000fe200000010ff */
[C---:B------:R-:W-:Y:S01]  /*2de0*/  FMUL R11, R10.reuse, R65 ;  /* 0x000000410a0b7220 */ /* 0x040fe20000400000 */
[C---:B------:R-:W-:Y:S01]  /*2df0*/  FMUL R14, R10.reuse, R81 ;  /* 0x000000510a0e7220 */ /* 0x040fe20000400000 */
[C---:B------:R-:W-:Y:S01]  /*2e00*/  FMUL R17, R10.reuse, R85 ;  /* 0x000000550a117220 */ /* 0x040fe20000400000 */
[C---:B------:R-:W-:Y:S01]  /*2e10*/  FFMA.FTZ R6, R5.reuse, R6, -0.24046532809734344482 ;  /* 0xbe763c8b05067423 */ /* 0x040fe20000010006 */
[----:B------:R-:W-:Y:S01]  /*2e20*/  FMUL R10, R10, R61 ;  /* 0x0000003d0a0a7220 */ /* 0x000fe20000400000 */
[----:B------:R-:W-:Y:S01]  /*2e30*/  FFMA.FTZ R3, R2, R3, 0.1716887056827545166 ;  /* 0x3e2fcf2a02037423 */ /* 0x000fe20000010003 */
[----:B------:R-:W-:Y:S01]  /*2e40*/  F2FP.BF16.F32.PACK_AB R16, R16, R19 ;  /* 0x000000131010723e */ /* 0x000fe200000010ff */
[----:B------:R-:W-:Y:S01]  /*2e50*/  FFMA.FTZ R6, R5, R6, 0.28857114911079406738 ;  /* 0x3e93bf9905067423 */ /* 0x000fe20000010006 */
[----:B------:R-:W-:Y:S01]  /*2e60*/  F2FP.BF16.F32.PACK_AB R11, R11, R14 ;  /* 0x0000000e0b0b723e */ /* 0x000fe200000010ff */
[----:B------:R-:W-:Y:S01]  /*2e70*/  FFMA.FTZ R3, R2, R3, -0.17900948226451873779 ;  /* 0xbe374e4302037423 */ /* 0x000fe20000010003 */
[----:B------:R-:W-:Y:S01]  /*2e80*/  F2FP.BF16.F32.PACK_AB R10, R17, R10 ;  /* 0x0000000a110a723e */ /* 0x000fe200000010ff */
[----:B------:R-:W-:Y:S01]  /*2e90*/  FFMA.FTZ R6, R5, R6, -0.36067417263984680176 ;  /* 0xbeb8aa4905067423 */ /* 0x000fe20000010006 */
[----:B------:R-:W-:Y:S01]  /*2ea0*/  F2FP.BF16.F32.PACK_AB R19, R7, R12 ;  /* 0x0000000c0713723e */ /* 0x000fe200000010ff */
[----:B------:R-:W-:Y:S01]  /*2eb0*/  STS.64 [R22+UR6], R20 ;  /* 0x0000001416007988 */ /* 0x000fe20008000a06 */
[----:B------:R-:W-:Y:S01]  /*2ec0*/  F2FP.BF16.F32.PACK_AB R17, R8, R13 ;  /* 0x0000000d0811723e */ /* 0x000fe200000010ff */
[----:B------:R-:W-:Y:S01]  /*2ed0*/  FFMA.FTZ R6, R5, R6, 0.48089820146560668945 ;  /* 0x3ef6384a05067423 */ /* 0x000fe20000010006 */
[----:B------:R-:W-:Y:S01]  /*2ee0*/  LOP3.LUT R7, R22, 0x8, RZ, 0x3c, !PT ;  /* 0x0000000816077812 */ /* 0x000fe200078e3cff */
[----:B------:R0:W-:Y:S01]  /*2ef0*/  STS.64 [R22+UR6+0x100], R10 ;  /* 0x0001000a16007988 */ /* 0x0001e20008000a06 */
[----:B------:R-:W-:Y:S01]  /*2f00*/  F2FP.BF16.F32.PACK_AB R18, R15, R18 ;  /* 0x000000120f12723e */ /* 0x000fe200000010ff */
[C---:B------:R-:W-:Y:S01]  /*2f10*/  FFMA.FTZ R3, R2.reuse, R3, 0.20512372255325317383 ;  /* 0x3e520bf402037423 */ /* 0x040fe20000010003 */
[C---:B------:R-:W-:Y:S01]  /*2f20*/  FFMA.FTZ R6, R5.reuse, R6, -0.72134751081466674805 ;  /* 0xbf38aa3b05067423 */ /* 0x040fe20000010006 */
[----:B------:R-:W-:Y:S01]  /*2f30*/  STS.64 [R7+UR6+0x400], R16 ;  /* 0x0004001007007988 */ /* 0x000fe20008000a06 */
[----:B------:R-:W2:Y:S01]  /*2f40*/  LDC R14, c[0x0][0x3e8] ;  /* 0x0000fa00ff0e7b82 */ /* 0x000ea20000000800 */
[C---:B------:R-:W-:Y:S01]  /*2f50*/  FFMA.FTZ R3, R2.reuse, R3, -0.24046532809734344482 ;  /* 0xbe763c8b02037423 */ /* 0x040fe20000010003 */
[----:B------:R-:W-:Y:S01]  /*2f60*/  FMUL R6, R5, R6 ;  /* 0x0000000605067220 */ /* 0x000fe20000400000 */
[----:B------:R3:W-:Y:S01]  /*2f70*/  STS.64 [R7+UR6+0x500], R18 ;  /* 0x0005001207007988 */ /* 0x0007e20008000a06 */
[----:B------:R-:W-:Y:S01]  /*2f80*/  ISETP.GE.U32.AND P1, PT, R25, 0x7f800000, PT ;  /* 0x7f8000001900780c */ /* 0x000fe20003f26070 */
[----:B------:R-:W-:Y:S01]  /*2f90*/  FFMA.FTZ R3, R2, R3, 0.28857114911079406738 ;  /* 0x3e93bf9902037423 */ /* 0x000fe20000010003 */
[C---:B------:R-:W-:Y:S01]  /*2fa0*/  FMUL R6, R5.reuse, R6 ;  /* 0x0000000605067220 */ /* 0x040fe20000400000 */
[----:B------:R-:W-:Y:S01]  /*2fb0*/  ISETP.GE.U32.AND P3, PT, R26, 0x7f800000, PT ;  /* 0x7f8000001a00780c */ /* 0x000fe20003f66070 */
[----:B------:R-:W4:Y:S01]  /*2fc0*/  LDC.64 R12, c[0x0][0x398] ;  /* 0x0000e600ff0c7b82 */ /* 0x000f220000000a00 */
[----:B------:R-:W-:Y:S01]  /*2fd0*/  FFMA.FTZ R3, R2, R3, -0.36067417263984680176 ;  /* 0xbeb8aa4902037423 */ /* 0x000fe20000010003 */
[----:B------:R-:W-:-:S06]  /*2fe0*/  FFMA.FTZ R5, R5, 1.4426950216293334961, R6 ;  /* 0x3fb8aa3b05057823 */ /* 0x000fcc0000010006 */
[----:B------:R-:W-:Y:S01]  /*2ff0*/  BAR.SYNC.DEFER_BLOCKING 0x0 ;  /* 0x0000000000007b1d */ /* 0x000fe20000010000 */
[----:B------:R-:W-:Y:S01]  /*3000*/  FSETP.NEU.AND P2, PT, R26, RZ, PT ;  /* 0x000000ff1a00720b */ /* 0x000fe20003f4d000 */
[----:B------:R-:W-:Y:S01]  /*3010*/  FFMA.FTZ R3, R2, R3, 0.48089820146560668945 ;  /* 0x3ef6384a02037423 */ /* 0x000fe20000010003 */
[----:B------:R-:W-:Y:S01]  /*3020*/  FADD R8, R4, R5 ;  /* 0x0000000504087221 */ /* 0x000fe20000000000 */
[----:B------:R-:W-:Y:S02]  /*3030*/  LOP3.LUT R4, R23, 0x8, RZ, 0x3c, !PT ;  /* 0x0000000817047812 */ /* 0x000fe400078e3cff */
[C---:B------:R-:W-:Y:S01]  /*3040*/  FFMA.FTZ R3, R2.reuse, R3, -0.72134751081466674805 ;  /* 0xbf38aa3b02037423 */ /* 0x040fe20000010003 */
[----:B------:R-:W-:Y:S02]  /*3050*/  SHF.R.U32.HI R5, RZ, 0x5, R165 ;  /* 0x00000005ff057819 */ /* 0x000fe400000116a5 */
[----:B0-----:R-:W-:Y:S01]  /*3060*/  @P3 MOV R11, 0x7f800000 ;  /* 0x7f800000000b3802 */ /* 0x001fe20000000f00 */
[----:B------:R-:W-:Y:S01]  /*3070*/  FMUL R3, R2, R3 ;  /* 0x0000000302037220 */ /* 0x000fe20000400000 */
[----:B------:R-:W-:-:S02]  /*3080*/  SGXT.U32 R5, R5, 0x2 ;  /* 0x000000020505781a */ /* 0x000fc40000000000 */
[----:B---3--:R-:W-:Y:S01]  /*3090*/  LEA.HI R19, R165, 0x1c, RZ, 0x1b ;  /* 0x0000001ca5137811 */ /* 0x008fe200078fd8ff */
[----:B------:R-:W-:Y:S01]  /*30a0*/  FMUL R3, R2, R3 ;  /* 0x0000000302037220 */ /* 0x000fe20000400000 */
[----:B------:R-:W-:Y:S01]  /*30b0*/  @P3 FFMA.FTZ R8, R26, R11, +INF ;  /* 0x7f8000001a083423 */ /* 0x000fe2000001000b */
[-C--:B--2---:R-:W-:Y:S01]  /*30c0*/  IMAD R5, R5, R14.reuse, RZ ;  /* 0x0000000e05057224 */ /* 0x084fe200078e02ff */
[----:B------:R-:W-:Y:S01]  /*30d0*/  FSETP.NEU.AND P0, PT, R25, RZ, PT ;  /* 0x000000ff1900720b */ /* 0x000fe20003f0d000 */
[----:B------:R-:W-:Y:S01]  /*30e0*/  FFMA.FTZ R3, R2, 1.4426950216293334961, R3 ;  /* 0x3fb8aa3b02037823 */ /* 0x000fe20000010003 */
[----:B------:R-:W-:Y:S01]  /*30f0*/  @P1 MOV R2, 0x7f800000 ;  /* 0x7f80000000021802 */ /* 0x000fe20000000f00 */
[----:B------:R-:W-:Y:S01]  /*3100*/  IMAD R19, R19, R14, RZ ;  /* 0x0000000e13137224 */ /* 0x000fe200078e02ff */
[----:B------:R-:W-:Y:S01]  /*3110*/  LEA R7, R14, R5, 0x2 ;  /* 0x000000050e077211 */ /* 0x000fe200078e10ff */
[----:B------:R-:W-:Y:S01]  /*3120*/  FADD R0, R0, R3 ;  /* 0x0000000300007221 */ /* 0x000fe20000000000 */
[----:B-1----:R-:W-:Y:S01]  /*3130*/  SHF.L.U32 R29, R29, 0x1, RZ ;  /* 0x000000011d1d7819 */ /* 0x002fe200000006ff */
[----:B------:R-:W0:Y:S01]  /*3140*/  LDS.64 R22, [R23+UR6] ;  /* 0x0000000617167984 */ /* 0x000e220008000a00 */
[----:B------:R-:W-:Y:S01]  /*3150*/  @P1 FFMA.FTZ R0, R25, R2, +INF ;  /* 0x7f80000019001423 */ /* 0x000fe20000010002 */
[----:B------:R-:W-:Y:S01]  /*3160*/  IMAD R2, R162, UR5, RZ ;  /* 0x00000005a2027c24 */ /* 0x000fe2000f8e02ff */
[----:B------:R-:W-:Y:S01]  /*3170*/  UIMAD.WIDE UR4, UR4, 0x2, URZ ;  /* 0x00000002040478a5 */ /* 0x000fe2000f8e02ff */
[----:B------:R1:W2:Y:S01]  /*3180*/  LDS.64 R20, [R4+UR6] ;  /* 0x0000000604147984 */ /* 0x0002a20008000a00 */
[----:B------:R-:W-:Y:S01]  /*3190*/  IMAD R11, R14, 0x4, R7 ;  /* 0x000000040e0b7824 */ /* 0x000fe200078e0207 */
[----:B------:R-:W-:-:S02]  /*31a0*/  FSEL R0, R0, -INF , P0 ;  /* 0xff80000000007808 */ /* 0x000fc40000000000 */
[C---:B------:R-:W-:Y:S01]  /*31b0*/  SHF.L.U32 R3, R2.reuse, 0x1, RZ ;  /* 0x0000000102037819 */ /* 0x040fe200000006ff */
[----:B------:R-:W-:Y:S01]  /*31c0*/  IMAD.HI R2, R2, 0x2, RZ ;  /* 0x0000000202027827 */ /* 0x000fe200078e02ff */
[----:B------:R-:W-:Y:S02]  /*31d0*/  LOP3.LUT P1, RZ, R165, 0x60, RZ, 0xc0, !PT ;  /* 0x00000060a5ff7812 */ /* 0x000fe4000782c0ff */
[----:B----4-:R-:W-:Y:S02]  /*31e0*/  IADD3 R16, P3, P4, R3, UR8, R12 ;  /* 0x0000000803107c10 */ /* 0x010fe4000fc7e00c */
[----:B------:R-:W-:Y:S01]  /*31f0*/  LEA R12, R14, R11, 0x2 ;  /* 0x0000000b0e0c7211 */ /* 0x000fe200078e10ff */
[----:B------:R-:W3:Y:S01]  /*3200*/  LDCU UR4, c[0x0][0x3ec] ;  /* 0x00007d80ff0477ac */ /* 0x000ee20008000800 */
[----:B------:R-:W-:Y:S02]  /*3210*/  IADD3.X R26, PT, PT, R2, UR5, R13, P3, P4 ;  /* 0x00000005021a7c10 */ /* 0x000fe40009fe840d */
[----:B------:R-:W-:-:S02]  /*3220*/  LEA R2, P5, R5, R16, 0x1 ;  /* 0x0000001005027211 */ /* 0x000fc400078a08ff */
[C---:B------:R-:W-:Y:S02]  /*3230*/  LEA R13, R14.reuse, R12, 0x2 ;  /* 0x0000000c0e0d7211 */ /* 0x040fe400078e10ff */
[----:B-1----:R-:W-:Y:S02]  /*3240*/  LEA R4, P4, R7, R16, 0x1 ;  /* 0x0000001007047211 */ /* 0x002fe400078808ff */
[----:B------:R-:W-:Y:S02]  /*3250*/  LEA.HI.X.SX32 R3, R5, R26, 0x1, P5 ;  /* 0x0000001a05037211 */ /* 0x000fe400028f0eff */
[-C--:B------:R-:W-:Y:S02]  /*3260*/  LEA R6, P5, R11, R16.reuse, 0x1 ;  /* 0x000000100b067211 */ /* 0x080fe400078a08ff */
[----:B------:R-:W-:Y:S02]  /*3270*/  LEA R15, R14, R13, 0x2 ;  /* 0x0000000d0e0f7211 */ /* 0x000fe400078e10ff */
[----:B------:R-:W-:-:S02]  /*3280*/  LEA R10, P6, R12, R16, 0x1 ;  /* 0x000000100c0a7211 */ /* 0x000fc400078c08ff */
[-C--:B------:R-:W-:Y:S01]  /*3290*/  LEA.HI.X.SX32 R5, R7, R26.reuse, 0x1, P4 ;  /* 0x0000001a07057211 */ /* 0x080fe200020f0eff */
[----:B---3--:R-:W-:Y:S01]  /*32a0*/  UIMAD UR4, UR7, UR4, URZ ;  /* 0x00000004070472a4 */ /* 0x008fe2000f8e02ff */
[-C--:B------:R-:W-:Y:S02]  /*32b0*/  LEA.HI.X.SX32 R7, R11, R26.reuse, 0x1, P5 ;  /* 0x0000001a0b077211 */ /* 0x080fe400028f0eff */
[----:B------:R-:W-:Y:S01]  /*32c0*/  LEA R17, R14, R15, 0x2 ;  /* 0x0000000f0e117211 */ /* 0x000fe200078e10ff */
[----:B------:R-:W-:Y:S01]  /*32d0*/  USHF.L.U32 UR7, UR4, 0x2, URZ ;  /* 0x0000000204077899 */ /* 0x000fe200080006ff */
[----:B------:R-:W-:Y:S01]  /*32e0*/  LEA.HI.X.SX32 R11, R12, R26, 0x1, P6 ;  /* 0x0000001a0c0b7211 */ /* 0x000fe200030f0eff */
[----:B------:R-:W-:Y:S01]  /*32f0*/  UIMAD.WIDE UR4, UR4, 0x4, URZ ;  /* 0x00000004040478a5 */ /* 0x000fe2000f8e02ff */
[----:B------:R-:W-:Y:S01]  /*3300*/  LEA R12, P4, R13, R16, 0x1 ;  /* 0x000000100d0c7211 */ /* 0x000fe200078808ff */
[----:B0-----:R-:W-:Y:S01]  /*3310*/  STG.E.U16 desc[UR10][R2.64], R22 ;  /* 0x0000001602007986 */ /* 0x001fe2000c10150a */
[----:B------:R-:W-:-:S02]  /*3320*/  PRMT R25, R22, 0x7632, R25 ;  /* 0x0000763216197816 */ /* 0x000fc40000000019 */
[-C--:B------:R-:W-:Y:S01]  /*3330*/  LEA R18, P3, R19, R16.reuse, 0x1 ;  /* 0x0000001013127211 */ /* 0x080fe200078608ff */
[----:B--2---:R0:W-:Y:S01]  /*3340*/  STG.E.U16 desc[UR10][R4.64], R20 ;  /* 0x0000001404007986 */ /* 0x0041e2000c10150a */
[-C--:B------:R-:W-:Y:S02]  /*3350*/  LEA R14, P5, R15, R16.reuse, 0x1 ;  /* 0x000000100f0e7211 */ /* 0x080fe400078a08ff */
[----:B------:R-:W-:Y:S01]  /*3360*/  PRMT R28, R20, 0x7632, R28 ;  /* 0x00007632141c7816 */ /* 0x000fe2000000001c */
[----:B------:R1:W-:Y:S01]  /*3370*/  STG.E.U16 desc[UR10][R6.64], R25 ;  /* 0x0000001906007986 */ /* 0x0003e2000c10150a */
[----:B------:R-:W-:Y:S02]  /*3380*/  LEA R16, P6, R17, R16, 0x1 ;  /* 0x0000001011107211 */ /* 0x000fe400078c08ff */
[-C--:B------:R-:W-:Y:S01]  /*3390*/  LEA.HI.X.SX32 R13, R13, R26.reuse, 0x1, P4 ;  /* 0x0000001a0d0d7211 */ /* 0x080fe200020f0eff */
[----:B------:R2:W-:Y:S01]  /*33a0*/  STG.E.U16 desc[UR10][R10.64], R28 ;  /* 0x0000001c0a007986 */ /* 0x0005e2000c10150a */
[----:B------:R-:W-:-:S02]  /*33b0*/  LEA.HI.X.SX32 R15, R15, R26, 0x1, P5 ;  /* 0x0000001a0f0f7211 */ /* 0x000fc400028f0eff */
[-C--:B------:R-:W-:Y:S01]  /*33c0*/  LEA.HI.X.SX32 R17, R17, R26.reuse, 0x1, P6 ;  /* 0x0000001a11117211 */ /* 0x080fe200030f0eff */
[----:B------:R3:W-:Y:S01]  /*33d0*/  STG.E.U16 desc[UR10][R12.64], R23 ;  /* 0x000000170c007986 */ /* 0x0007e2000c10150a */
[----:B------:R-:W-:Y:S01]  /*33e0*/  LEA.HI.X.SX32 R19, R19, R26, 0x1, P3 ;  /* 0x0000001a13137211 */ /* 0x000fe200018f0eff */
[----:B0-----:R-:W-:Y:S01]  /*33f0*/  FFMA R4, R0, 0.69314718246459960938, R9 ;  /* 0x3f31721800047823 */ /* 0x001fe20000000009 */
[----:B------:R-:W-:Y:S01]  /*3400*/  FSEL R3, R8, -INF , P2 ;  /* 0xff80000008037808 */ /* 0x000fe20001000000 */
[----:B------:R3:W-:Y:S01]  /*3410*/  STG.E.U16 desc[UR10][R14.64], R21 ;  /* 0x000000150e007986 */ /* 0x0007e2000c10150a */
[----:B-1----:R-:W-:Y:S01]  /*3420*/  PRMT R7, R23, 0x7632, R7 ;  /* 0x0000763217077816 */ /* 0x002fe20000000007 */
[----:B------:R-:W0:Y:S01]  /*3430*/  LDC.64 R26, c[0x0][0x3a0] ;  /* 0x0000e800ff1a7b82 */ /* 0x000e220000000a00 */
[----:B------:R-:W-:Y:S01]  /*3440*/  LOP3.LUT R0, R29, 0x78, RZ, 0xc0, !PT ;  /* 0x000000781d007812 */ /* 0x000fe200078ec0ff */
[----:B------:R-:W-:Y:S01]  /*3450*/  FFMA R5, R3, 0.69314718246459960938, R42 ;  /* 0x3f31721803057823 */ /* 0x000fe2000000002a */
[----:B--2---:R-:W-:Y:S01]  /*3460*/  PRMT R11, R21, 0x7632, R11 ;  /* 0x00007632150b7816 */ /* 0x004fe2000000000b */
[----:B------:R3:W-:Y:S01]  /*3470*/  STG.E.U16 desc[UR10][R16.64], R7 ;  /* 0x0000000710007986 */ /* 0x0007e2000c10150a */
[C---:B------:R-:W-:Y:S01]  /*3480*/  SHF.L.U32 R3, R162.reuse, 0x2, RZ ;  /* 0x00000002a2037819 */ /* 0x040fe200000006ff */
[----:B------:R-:W-:-:S02]  /*3490*/  IMAD.HI R162, R162, 0x4, RZ ;  /* 0x00000004a2a27827 */ /* 0x000fc400078e02ff */
[----:B------:R3:W-:Y:S01]  /*34a0*/  STG.E.U16 desc[UR10][R18.64], R11 ;  /* 0x0000000b12007986 */ /* 0x0007e2000c10150a */
[----:B------:R-:W-:Y:S01]  /*34b0*/  BAR.SYNC.DEFER_BLOCKING 0x0 ;  /* 0x0000000000007b1d */ /* 0x000fe20000010000 */
[----:B0-----:R-:W-:-:S04]  /*34c0*/  IADD3 R2, P0, P2, R3, UR7, R26 ;  /* 0x0000000703027c10 */ /* 0x001fc8000fa1e01a */
[----:B------:R-:W-:Y:S01]  /*34d0*/  IADD3.X R3, PT, PT, R162, UR5, R27, P0, P2 ;  /* 0x00000005a2037c10 */ /* 0x000fe200087e441b */
[----:B------:R3:W-:Y:S02]  /*34e0*/  STS.64 [R0+UR6], R4 ;  /* 0x0000000400007988 */ /* 0x0007e40008000a06 */
[----:B------:R-:W-:Y:S06]  /*34f0*/  BAR.SYNC.DEFER_BLOCKING 0x0 ;  /* 0x0000000000007b1d */ /* 0x000fec0000010000 */
[----:B------:R-:W-:Y:S05]  /*3500*/  @P1 EXIT ;  /* 0x000000000000194d */ /* 0x000fea0003800000 */
[----:B---3--:R-:W0:Y:S04]  /*3510*/  LDS R5, [R24] ;  /* 0x0000000018057984 */ /* 0x008e280000000800 */
[----:B0-----:R-:W-:Y:S01]  /*3520*/  STG.E desc[UR10][R2.64], R5 ;  /* 0x0000000502007986 */ /* 0x001fe2000c10190a */
[----:B------:R-:W-:Y:S05]  /*3530*/  EXIT ;  /* 0x000000000000794d */ /* 0x000fea0003800000 */
.L_x_2:
[----:B------:R-:W-:-:S00]  /*3540*/  BRA `(.L_x_2) ;  /* 0xfffffffc00fc7947 */ /* 0x000fc0000383ffff */
[----:B------:R-:W-:-:S00]  /*3550*/  NOP ;  /* 0x0000000000007918 */ /* 0x000fc00000000000 */
        /* <DEDUP_REMOVED lines=10> */
.L_x_3:


//--------------------- .nv.global.init           --------------------------
	.section	.nv.global.init,"aw",@progbits
.nv.global.init:
	.type		_$_str,@object
	.size		_$_str,(.L_0 - _$_str)
_$_str:
        /*0000*/ 	.byte	0x5f, 0x5f, 0x43, 0x55, 0x44, 0x41, 0x5f, 0x46, 0x54, 0x5a, 0x00
.L_0:


//--------------------- .nv.shared.attn_fwd       --------------------------
	.section	.nv.shared.attn_fwd,"aw",@nobits
	.sectionflags	@""
	.align	16
	.zero		1024


//--------------------- .nv.shared.reserved.0     --------------------------
	.section	.nv.shared.reserved.0,"aw",@nobits
	.weak		__nv_reservedSMEM_offset_0_alias
	.size		__nv_reservedSMEM_offset_0_alias, 0, 64
	.other		__nv_reservedSMEM_offset_0_alias,@"STO_CUDA_RESERVED_SHARED STV_DEFAULT"
__nv_reservedSMEM_offset_0_alias:
	.zero		0
	.zero		64


//--------------------- .nv.constant0.attn_fwd    --------------------------
	.section	.nv.constant0.attn_fwd,"a",@progbits
	.sectionflags	@""
	.align	4
.nv.constant0.attn_fwd:
	.zero		1032


//--------------------- SYMBOLS --------------------------

	.type		.nv.reservedSmem.offset0,@object
	.size		.nv.reservedSmem.offset0,0x4
	.type		.nv.reservedSmem.cap,@object
	.size		.nv.reservedSmem.cap,0x4
